//
// Generated by NVIDIA NVVM Compiler
//
// Compiler Build ID: CL-36424714
// Cuda compilation tools, release 13.0, V13.0.88
// Based on NVVM 20.0.0
//

.version 9.0
.target sm_100
.address_size 64

	// .globl	_Z17vector_add_kernelPKfS0_Pfi
// _ZZ19matmul_tiled_kernelPKfS0_PfiiiE2As has been demoted
// _ZZ19matmul_tiled_kernelPKfS0_PfiiiE2Bs has been demoted

.visible .entry _Z17vector_add_kernelPKfS0_Pfi(
	.param .u64 .ptr .align 1 _Z17vector_add_kernelPKfS0_Pfi_param_0,
	.param .u64 .ptr .align 1 _Z17vector_add_kernelPKfS0_Pfi_param_1,
	.param .u64 .ptr .align 1 _Z17vector_add_kernelPKfS0_Pfi_param_2,
	.param .u32 _Z17vector_add_kernelPKfS0_Pfi_param_3
)
{
	.reg .pred 	%p<2>;
	.reg .b32 	%r<6>;
	.reg .b32 	%f<4>;
	.reg .b64 	%rd<11>;

	ld.param.u64 	%rd1, [_Z17vector_add_kernelPKfS0_Pfi_param_0];
	ld.param.u64 	%rd2, [_Z17vector_add_kernelPKfS0_Pfi_param_1];
	ld.param.u64 	%rd3, [_Z17vector_add_kernelPKfS0_Pfi_param_2];
	ld.param.u32 	%r2, [_Z17vector_add_kernelPKfS0_Pfi_param_3];
	mov.u32 	%r3, %ctaid.x;
	mov.u32 	%r4, %ntid.x;
	mov.u32 	%r5, %tid.x;
	mad.lo.s32 	%r1, %r3, %r4, %r5;
	setp.ge.s32 	%p1, %r1, %r2;
	@%p1 bra 	$L__BB0_2;
	cvta.to.global.u64 	%rd4, %rd1;
	cvta.to.global.u64 	%rd5, %rd2;
	cvta.to.global.u64 	%rd6, %rd3;
	mul.wide.s32 	%rd7, %r1, 4;
	add.s64 	%rd8, %rd4, %rd7;
	ld.global.f32 	%f1, [%rd8];
	add.s64 	%rd9, %rd5, %rd7;
	ld.global.f32 	%f2, [%rd9];
	add.f32 	%f3, %f1, %f2;
	add.s64 	%rd10, %rd6, %rd7;
	st.global.f32 	[%rd10], %f3;
$L__BB0_2:
	ret;

}
	// .globl	_Z10add_kernelPKfS0_Pfi
.visible .entry _Z10add_kernelPKfS0_Pfi(
	.param .u64 .ptr .align 1 _Z10add_kernelPKfS0_Pfi_param_0,
	.param .u64 .ptr .align 1 _Z10add_kernelPKfS0_Pfi_param_1,
	.param .u64 .ptr .align 1 _Z10add_kernelPKfS0_Pfi_param_2,
	.param .u32 _Z10add_kernelPKfS0_Pfi_param_3
)
{
	.reg .pred 	%p<2>;
	.reg .b32 	%r<6>;
	.reg .b32 	%f<4>;
	.reg .b64 	%rd<11>;

	ld.param.u64 	%rd1, [_Z10add_kernelPKfS0_Pfi_param_0];
	ld.param.u64 	%rd2, [_Z10add_kernelPKfS0_Pfi_param_1];
	ld.param.u64 	%rd3, [_Z10add_kernelPKfS0_Pfi_param_2];
	ld.param.u32 	%r2, [_Z10add_kernelPKfS0_Pfi_param_3];
	mov.u32 	%r3, %ctaid.x;
	mov.u32 	%r4, %ntid.x;
	mov.u32 	%r5, %tid.x;
	mad.lo.s32 	%r1, %r3, %r4, %r5;
	setp.ge.s32 	%p1, %r1, %r2;
	@%p1 bra 	$L__BB1_2;
	cvta.to.global.u64 	%rd4, %rd1;
	cvta.to.global.u64 	%rd5, %rd2;
	cvta.to.global.u64 	%rd6, %rd3;
	mul.wide.s32 	%rd7, %r1, 4;
	add.s64 	%rd8, %rd4, %rd7;
	ld.global.f32 	%f1, [%rd8];
	add.s64 	%rd9, %rd5, %rd7;
	ld.global.f32 	%f2, [%rd9];
	add.f32 	%f3, %f1, %f2;
	add.s64 	%rd10, %rd6, %rd7;
	st.global.f32 	[%rd10], %f3;
$L__BB1_2:
	ret;

}
	// .globl	_Z10mul_kernelPKfS0_Pfi
.visible .entry _Z10mul_kernelPKfS0_Pfi(
	.param .u64 .ptr .align 1 _Z10mul_kernelPKfS0_Pfi_param_0,
	.param .u64 .ptr .align 1 _Z10mul_kernelPKfS0_Pfi_param_1,
	.param .u64 .ptr .align 1 _Z10mul_kernelPKfS0_Pfi_param_2,
	.param .u32 _Z10mul_kernelPKfS0_Pfi_param_3
)
{
	.reg .pred 	%p<2>;
	.reg .b32 	%r<6>;
	.reg .b32 	%f<4>;
	.reg .b64 	%rd<11>;

	ld.param.u64 	%rd1, [_Z10mul_kernelPKfS0_Pfi_param_0];
	ld.param.u64 	%rd2, [_Z10mul_kernelPKfS0_Pfi_param_1];
	ld.param.u64 	%rd3, [_Z10mul_kernelPKfS0_Pfi_param_2];
	ld.param.u32 	%r2, [_Z10mul_kernelPKfS0_Pfi_param_3];
	mov.u32 	%r3, %ctaid.x;
	mov.u32 	%r4, %ntid.x;
	mov.u32 	%r5, %tid.x;
	mad.lo.s32 	%r1, %r3, %r4, %r5;
	setp.ge.s32 	%p1, %r1, %r2;
	@%p1 bra 	$L__BB2_2;
	cvta.to.global.u64 	%rd4, %rd1;
	cvta.to.global.u64 	%rd5, %rd2;
	cvta.to.global.u64 	%rd6, %rd3;
	mul.wide.s32 	%rd7, %r1, 4;
	add.s64 	%rd8, %rd4, %rd7;
	ld.global.f32 	%f1, [%rd8];
	add.s64 	%rd9, %rd5, %rd7;
	ld.global.f32 	%f2, [%rd9];
	mul.f32 	%f3, %f1, %f2;
	add.s64 	%rd10, %rd6, %rd7;
	st.global.f32 	[%rd10], %f3;
$L__BB2_2:
	ret;

}
	// .globl	_Z11relu_kernelPKfPfi
.visible .entry _Z11relu_kernelPKfPfi(
	.param .u64 .ptr .align 1 _Z11relu_kernelPKfPfi_param_0,
	.param .u64 .ptr .align 1 _Z11relu_kernelPKfPfi_param_1,
	.param .u32 _Z11relu_kernelPKfPfi_param_2
)
{
	.reg .pred 	%p<2>;
	.reg .b32 	%r<6>;
	.reg .b32 	%f<3>;
	.reg .b64 	%rd<8>;

	ld.param.u64 	%rd1, [_Z11relu_kernelPKfPfi_param_0];
	ld.param.u64 	%rd2, [_Z11relu_kernelPKfPfi_param_1];
	ld.param.u32 	%r2, [_Z11relu_kernelPKfPfi_param_2];
	mov.u32 	%r3, %ctaid.x;
	mov.u32 	%r4, %ntid.x;
	mov.u32 	%r5, %tid.x;
	mad.lo.s32 	%r1, %r3, %r4, %r5;
	setp.ge.s32 	%p1, %r1, %r2;
	@%p1 bra 	$L__BB3_2;
	cvta.to.global.u64 	%rd3, %rd1;
	cvta.to.global.u64 	%rd4, %rd2;
	mul.wide.s32 	%rd5, %r1, 4;
	add.s64 	%rd6, %rd3, %rd5;
	ld.global.f32 	%f1, [%rd6];
	max.f32 	%f2, %f1, 0f00000000;
	add.s64 	%rd7, %rd4, %rd5;
	st.global.f32 	[%rd7], %f2;
$L__BB3_2:
	ret;

}
	// .globl	_Z25fused_add_mul_relu_kernelPKfS0_S0_Pfi
.visible .entry _Z25fused_add_mul_relu_kernelPKfS0_S0_Pfi(
	.param .u64 .ptr .align 1 _Z25fused_add_mul_relu_kernelPKfS0_S0_Pfi_param_0,
	.param .u64 .ptr .align 1 _Z25fused_add_mul_relu_kernelPKfS0_S0_Pfi_param_1,
	.param .u64 .ptr .align 1 _Z25fused_add_mul_relu_kernelPKfS0_S0_Pfi_param_2,
	.param .u64 .ptr .align 1 _Z25fused_add_mul_relu_kernelPKfS0_S0_Pfi_param_3,
	.param .u32 _Z25fused_add_mul_relu_kernelPKfS0_S0_Pfi_param_4
)
{
	.reg .pred 	%p<2>;
	.reg .b32 	%r<6>;
	.reg .b32 	%f<7>;
	.reg .b64 	%rd<14>;

	ld.param.u64 	%rd1, [_Z25fused_add_mul_relu_kernelPKfS0_S0_Pfi_param_0];
	ld.param.u64 	%rd2, [_Z25fused_add_mul_relu_kernelPKfS0_S0_Pfi_param_1];
	ld.param.u64 	%rd3, [_Z25fused_add_mul_relu_kernelPKfS0_S0_Pfi_param_2];
	ld.param.u64 	%rd4, [_Z25fused_add_mul_relu_kernelPKfS0_S0_Pfi_param_3];
	ld.param.u32 	%r2, [_Z25fused_add_mul_relu_kernelPKfS0_S0_Pfi_param_4];
	mov.u32 	%r3, %ctaid.x;
	mov.u32 	%r4, %ntid.x;
	mov.u32 	%r5, %tid.x;
	mad.lo.s32 	%r1, %r3, %r4, %r5;
	setp.ge.s32 	%p1, %r1, %r2;
	@%p1 bra 	$L__BB4_2;
	cvta.to.global.u64 	%rd5, %rd1;
	cvta.to.global.u64 	%rd6, %rd2;
	cvta.to.global.u64 	%rd7, %rd3;
	cvta.to.global.u64 	%rd8, %rd4;
	mul.wide.s32 	%rd9, %r1, 4;
	add.s64 	%rd10, %rd5, %rd9;
	ld.global.f32 	%f1, [%rd10];
	add.s64 	%rd11, %rd6, %rd9;
	ld.global.f32 	%f2, [%rd11];
	add.f32 	%f3, %f1, %f2;
	add.s64 	%rd12, %rd7, %rd9;
	ld.global.f32 	%f4, [%rd12];
	mul.f32 	%f5, %f3, %f4;
	max.f32 	%f6, %f5, 0f00000000;
	add.s64 	%rd13, %rd8, %rd9;
	st.global.f32 	[%rd13], %f6;
$L__BB4_2:
	ret;

}
	// .globl	_Z14row_max_kernelPKfPfii
.visible .entry _Z14row_max_kernelPKfPfii(
	.param .u64 .ptr .align 1 _Z14row_max_kernelPKfPfii_param_0,
	.param .u64 .ptr .align 1 _Z14row_max_kernelPKfPfii_param_1,
	.param .u32 _Z14row_max_kernelPKfPfii_param_2,
	.param .u32 _Z14row_max_kernelPKfPfii_param_3
)
{
	.reg .pred 	%p<11>;
	.reg .b32 	%r<29>;
	.reg .b32 	%f<83>;
	.reg .b64 	%rd<32>;

	ld.param.u64 	%rd9, [_Z14row_max_kernelPKfPfii_param_0];
	ld.param.u64 	%rd8, [_Z14row_max_kernelPKfPfii_param_1];
	ld.param.u32 	%r19, [_Z14row_max_kernelPKfPfii_param_2];
	ld.param.u32 	%r18, [_Z14row_max_kernelPKfPfii_param_3];
	cvta.to.global.u64 	%rd1, %rd9;
	mov.u32 	%r1, %ctaid.x;
	setp.ge.s32 	%p1, %r1, %r19;
	@%p1 bra 	$L__BB5_15;
	setp.lt.s32 	%p2, %r18, 1;
	mov.f32 	%f82, 0fFF800000;
	@%p2 bra 	$L__BB5_14;
	mul.lo.s32 	%r2, %r18, %r1;
	and.b32  	%r3, %r18, 15;
	setp.lt.u32 	%p3, %r18, 16;
	mov.f32 	%f82, 0fFF800000;
	mov.b32 	%r26, 0;
	@%p3 bra 	$L__BB5_5;
	and.b32  	%r26, %r18, 2147483632;
	neg.s32 	%r24, %r26;
	mul.wide.u32 	%rd10, %r2, 4;
	add.s64 	%rd11, %rd10, %rd1;
	add.s64 	%rd30, %rd11, 32;
	mov.f32 	%f82, 0fFF800000;
$L__BB5_4:
	.pragma "nounroll";
	ld.global.f32 	%f18, [%rd30+-32];
	max.f32 	%f19, %f82, %f18;
	ld.global.f32 	%f20, [%rd30+-28];
	max.f32 	%f21, %f19, %f20;
	ld.global.f32 	%f22, [%rd30+-24];
	max.f32 	%f23, %f21, %f22;
	ld.global.f32 	%f24, [%rd30+-20];
	max.f32 	%f25, %f23, %f24;
	ld.global.f32 	%f26, [%rd30+-16];
	max.f32 	%f27, %f25, %f26;
	ld.global.f32 	%f28, [%rd30+-12];
	max.f32 	%f29, %f27, %f28;
	ld.global.f32 	%f30, [%rd30+-8];
	max.f32 	%f31, %f29, %f30;
	ld.global.f32 	%f32, [%rd30+-4];
	max.f32 	%f33, %f31, %f32;
	ld.global.f32 	%f34, [%rd30];
	max.f32 	%f35, %f33, %f34;
	ld.global.f32 	%f36, [%rd30+4];
	max.f32 	%f37, %f35, %f36;
	ld.global.f32 	%f38, [%rd30+8];
	max.f32 	%f39, %f37, %f38;
	ld.global.f32 	%f40, [%rd30+12];
	max.f32 	%f41, %f39, %f40;
	ld.global.f32 	%f42, [%rd30+16];
	max.f32 	%f43, %f41, %f42;
	ld.global.f32 	%f44, [%rd30+20];
	max.f32 	%f45, %f43, %f44;
	ld.global.f32 	%f46, [%rd30+24];
	max.f32 	%f47, %f45, %f46;
	ld.global.f32 	%f48, [%rd30+28];
	max.f32 	%f82, %f47, %f48;
	add.s32 	%r24, %r24, 16;
	add.s64 	%rd30, %rd30, 64;
	setp.ne.s32 	%p4, %r24, 0;
	@%p4 bra 	$L__BB5_4;
$L__BB5_5:
	setp.eq.s32 	%p5, %r3, 0;
	@%p5 bra 	$L__BB5_14;
	and.b32  	%r9, %r18, 7;
	setp.lt.u32 	%p6, %r3, 8;
	@%p6 bra 	$L__BB5_8;
	add.s32 	%r21, %r26, %r2;
	mul.wide.u32 	%rd12, %r21, 4;
	add.s64 	%rd13, %rd1, %rd12;
	ld.global.f32 	%f50, [%rd13];
	max.f32 	%f51, %f82, %f50;
	cvt.u64.u32 	%rd14, %r2;
	cvt.u64.u32 	%rd15, %r26;
	add.s64 	%rd16, %rd15, %rd14;
	shl.b64 	%rd17, %rd16, 2;
	add.s64 	%rd18, %rd1, %rd17;
	ld.global.f32 	%f52, [%rd18+4];
	max.f32 	%f53, %f51, %f52;
	ld.global.f32 	%f54, [%rd18+8];
	max.f32 	%f55, %f53, %f54;
	ld.global.f32 	%f56, [%rd18+12];
	max.f32 	%f57, %f55, %f56;
	ld.global.f32 	%f58, [%rd18+16];
	max.f32 	%f59, %f57, %f58;
	ld.global.f32 	%f60, [%rd18+20];
	max.f32 	%f61, %f59, %f60;
	ld.global.f32 	%f62, [%rd18+24];
	max.f32 	%f63, %f61, %f62;
	ld.global.f32 	%f64, [%rd18+28];
	max.f32 	%f82, %f63, %f64;
	add.s32 	%r26, %r26, 8;
$L__BB5_8:
	setp.eq.s32 	%p7, %r9, 0;
	@%p7 bra 	$L__BB5_14;
	and.b32  	%r12, %r18, 3;
	setp.lt.u32 	%p8, %r9, 4;
	@%p8 bra 	$L__BB5_11;
	add.s32 	%r22, %r26, %r2;
	mul.wide.u32 	%rd19, %r22, 4;
	add.s64 	%rd20, %rd1, %rd19;
	ld.global.f32 	%f66, [%rd20];
	max.f32 	%f67, %f82, %f66;
	cvt.u64.u32 	%rd21, %r2;
	cvt.u64.u32 	%rd22, %r26;
	add.s64 	%rd23, %rd22, %rd21;
	shl.b64 	%rd24, %rd23, 2;
	add.s64 	%rd25, %rd1, %rd24;
	ld.global.f32 	%f68, [%rd25+4];
	max.f32 	%f69, %f67, %f68;
	ld.global.f32 	%f70, [%rd25+8];
	max.f32 	%f71, %f69, %f70;
	ld.global.f32 	%f72, [%rd25+12];
	max.f32 	%f82, %f71, %f72;
	add.s32 	%r26, %r26, 4;
$L__BB5_11:
	setp.eq.s32 	%p9, %r12, 0;
	@%p9 bra 	$L__BB5_14;
	add.s32 	%r23, %r26, %r2;
	mul.wide.u32 	%rd26, %r23, 4;
	add.s64 	%rd31, %rd1, %rd26;
	neg.s32 	%r28, %r12;
$L__BB5_13:
	.pragma "nounroll";
	ld.global.f32 	%f73, [%rd31];
	max.f32 	%f82, %f82, %f73;
	add.s64 	%rd31, %rd31, 4;
	add.s32 	%r28, %r28, 1;
	setp.ne.s32 	%p10, %r28, 0;
	@%p10 bra 	$L__BB5_13;
$L__BB5_14:
	cvta.to.global.u64 	%rd27, %rd8;
	mul.wide.u32 	%rd28, %r1, 4;
	add.s64 	%rd29, %rd27, %rd28;
	st.global.f32 	[%rd29], %f82;
$L__BB5_15:
	ret;

}
	// .globl	_Z14sub_exp_kernelPKfS0_Pfii
.visible .entry _Z14sub_exp_kernelPKfS0_Pfii(
	.param .u64 .ptr .align 1 _Z14sub_exp_kernelPKfS0_Pfii_param_0,
	.param .u64 .ptr .align 1 _Z14sub_exp_kernelPKfS0_Pfii_param_1,
	.param .u64 .ptr .align 1 _Z14sub_exp_kernelPKfS0_Pfii_param_2,
	.param .u32 _Z14sub_exp_kernelPKfS0_Pfii_param_3,
	.param .u32 _Z14sub_exp_kernelPKfS0_Pfii_param_4
)
{
	.reg .pred 	%p<2>;
	.reg .b32 	%r<11>;
	.reg .b32 	%f<16>;
	.reg .b64 	%rd<12>;

	ld.param.u64 	%rd1, [_Z14sub_exp_kernelPKfS0_Pfii_param_0];
	ld.param.u64 	%rd2, [_Z14sub_exp_kernelPKfS0_Pfii_param_1];
	ld.param.u64 	%rd3, [_Z14sub_exp_kernelPKfS0_Pfii_param_2];
	ld.param.u32 	%r3, [_Z14sub_exp_kernelPKfS0_Pfii_param_3];
	ld.param.u32 	%r2, [_Z14sub_exp_kernelPKfS0_Pfii_param_4];
	mov.u32 	%r4, %ctaid.x;
	mov.u32 	%r5, %ntid.x;
	mov.u32 	%r6, %tid.x;
	mad.lo.s32 	%r1, %r4, %r5, %r6;
	mul.lo.s32 	%r7, %r2, %r3;
	setp.ge.s32 	%p1, %r1, %r7;
	@%p1 bra 	$L__BB6_2;
	cvta.to.global.u64 	%rd4, %rd1;
	cvta.to.global.u64 	%rd5, %rd2;
	cvta.to.global.u64 	%rd6, %rd3;
	mul.wide.s32 	%rd7, %r1, 4;
	add.s64 	%rd8, %rd4, %rd7;
	ld.global.f32 	%f1, [%rd8];
	div.s32 	%r8, %r1, %r2;
	mul.wide.s32 	%rd9, %r8, 4;
	add.s64 	%rd10, %rd5, %rd9;
	ld.global.f32 	%f2, [%rd10];
	sub.f32 	%f3, %f1, %f2;
	fma.rn.f32 	%f4, %f3, 0f3BBB989D, 0f3F000000;
	cvt.sat.f32.f32 	%f5, %f4;
	mov.f32 	%f6, 0f4B400001;
	mov.f32 	%f7, 0f437C0000;
	fma.rm.f32 	%f8, %f5, %f7, %f6;
	add.f32 	%f9, %f8, 0fCB40007F;
	neg.f32 	%f10, %f9;
	fma.rn.f32 	%f11, %f3, 0f3FB8AA3B, %f10;
	fma.rn.f32 	%f12, %f3, 0f32A57060, %f11;
	mov.b32 	%r9, %f8;
	shl.b32 	%r10, %r9, 23;
	mov.b32 	%f13, %r10;
	ex2.approx.ftz.f32 	%f14, %f12;
	mul.f32 	%f15, %f14, %f13;
	add.s64 	%rd11, %rd6, %rd7;
	st.global.f32 	[%rd11], %f15;
$L__BB6_2:
	ret;

}
	// .globl	_Z14row_sum_kernelPKfPfii
.visible .entry _Z14row_sum_kernelPKfPfii(
	.param .u64 .ptr .align 1 _Z14row_sum_kernelPKfPfii_param_0,
	.param .u64 .ptr .align 1 _Z14row_sum_kernelPKfPfii_param_1,
	.param .u32 _Z14row_sum_kernelPKfPfii_param_2,
	.param .u32 _Z14row_sum_kernelPKfPfii_param_3
)
{
	.reg .pred 	%p<11>;
	.reg .b32 	%r<29>;
	.reg .b32 	%f<83>;
	.reg .b64 	%rd<32>;

	ld.param.u64 	%rd9, [_Z14row_sum_kernelPKfPfii_param_0];
	ld.param.u64 	%rd8, [_Z14row_sum_kernelPKfPfii_param_1];
	ld.param.u32 	%r19, [_Z14row_sum_kernelPKfPfii_param_2];
	ld.param.u32 	%r18, [_Z14row_sum_kernelPKfPfii_param_3];
	cvta.to.global.u64 	%rd1, %rd9;
	mov.u32 	%r1, %ctaid.x;
	setp.ge.s32 	%p1, %r1, %r19;
	@%p1 bra 	$L__BB7_15;
	setp.lt.s32 	%p2, %r18, 1;
	mov.f32 	%f82, 0f00000000;
	@%p2 bra 	$L__BB7_14;
	mul.lo.s32 	%r2, %r18, %r1;
	and.b32  	%r3, %r18, 15;
	setp.lt.u32 	%p3, %r18, 16;
	mov.f32 	%f82, 0f00000000;
	mov.b32 	%r26, 0;
	@%p3 bra 	$L__BB7_5;
	and.b32  	%r26, %r18, 2147483632;
	neg.s32 	%r24, %r26;
	mul.wide.u32 	%rd10, %r2, 4;
	add.s64 	%rd11, %rd10, %rd1;
	add.s64 	%rd30, %rd11, 32;
	mov.f32 	%f82, 0f00000000;
$L__BB7_4:
	.pragma "nounroll";
	ld.global.f32 	%f18, [%rd30+-32];
	add.f32 	%f19, %f82, %f18;
	ld.global.f32 	%f20, [%rd30+-28];
	add.f32 	%f21, %f19, %f20;
	ld.global.f32 	%f22, [%rd30+-24];
	add.f32 	%f23, %f21, %f22;
	ld.global.f32 	%f24, [%rd30+-20];
	add.f32 	%f25, %f23, %f24;
	ld.global.f32 	%f26, [%rd30+-16];
	add.f32 	%f27, %f25, %f26;
	ld.global.f32 	%f28, [%rd30+-12];
	add.f32 	%f29, %f27, %f28;
	ld.global.f32 	%f30, [%rd30+-8];
	add.f32 	%f31, %f29, %f30;
	ld.global.f32 	%f32, [%rd30+-4];
	add.f32 	%f33, %f31, %f32;
	ld.global.f32 	%f34, [%rd30];
	add.f32 	%f35, %f33, %f34;
	ld.global.f32 	%f36, [%rd30+4];
	add.f32 	%f37, %f35, %f36;
	ld.global.f32 	%f38, [%rd30+8];
	add.f32 	%f39, %f37, %f38;
	ld.global.f32 	%f40, [%rd30+12];
	add.f32 	%f41, %f39, %f40;
	ld.global.f32 	%f42, [%rd30+16];
	add.f32 	%f43, %f41, %f42;
	ld.global.f32 	%f44, [%rd30+20];
	add.f32 	%f45, %f43, %f44;
	ld.global.f32 	%f46, [%rd30+24];
	add.f32 	%f47, %f45, %f46;
	ld.global.f32 	%f48, [%rd30+28];
	add.f32 	%f82, %f47, %f48;
	add.s32 	%r24, %r24, 16;
	add.s64 	%rd30, %rd30, 64;
	setp.ne.s32 	%p4, %r24, 0;
	@%p4 bra 	$L__BB7_4;
$L__BB7_5:
	setp.eq.s32 	%p5, %r3, 0;
	@%p5 bra 	$L__BB7_14;
	and.b32  	%r9, %r18, 7;
	setp.lt.u32 	%p6, %r3, 8;
	@%p6 bra 	$L__BB7_8;
	add.s32 	%r21, %r26, %r2;
	mul.wide.u32 	%rd12, %r21, 4;
	add.s64 	%rd13, %rd1, %rd12;
	ld.global.f32 	%f50, [%rd13];
	add.f32 	%f51, %f82, %f50;
	cvt.u64.u32 	%rd14, %r2;
	cvt.u64.u32 	%rd15, %r26;
	add.s64 	%rd16, %rd15, %rd14;
	shl.b64 	%rd17, %rd16, 2;
	add.s64 	%rd18, %rd1, %rd17;
	ld.global.f32 	%f52, [%rd18+4];
	add.f32 	%f53, %f51, %f52;
	ld.global.f32 	%f54, [%rd18+8];
	add.f32 	%f55, %f53, %f54;
	ld.global.f32 	%f56, [%rd18+12];
	add.f32 	%f57, %f55, %f56;
	ld.global.f32 	%f58, [%rd18+16];
	add.f32 	%f59, %f57, %f58;
	ld.global.f32 	%f60, [%rd18+20];
	add.f32 	%f61, %f59, %f60;
	ld.global.f32 	%f62, [%rd18+24];
	add.f32 	%f63, %f61, %f62;
	ld.global.f32 	%f64, [%rd18+28];
	add.f32 	%f82, %f63, %f64;
	add.s32 	%r26, %r26, 8;
$L__BB7_8:
	setp.eq.s32 	%p7, %r9, 0;
	@%p7 bra 	$L__BB7_14;
	and.b32  	%r12, %r18, 3;
	setp.lt.u32 	%p8, %r9, 4;
	@%p8 bra 	$L__BB7_11;
	add.s32 	%r22, %r26, %r2;
	mul.wide.u32 	%rd19, %r22, 4;
	add.s64 	%rd20, %rd1, %rd19;
	ld.global.f32 	%f66, [%rd20];
	add.f32 	%f67, %f82, %f66;
	cvt.u64.u32 	%rd21, %r2;
	cvt.u64.u32 	%rd22, %r26;
	add.s64 	%rd23, %rd22, %rd21;
	shl.b64 	%rd24, %rd23, 2;
	add.s64 	%rd25, %rd1, %rd24;
	ld.global.f32 	%f68, [%rd25+4];
	add.f32 	%f69, %f67, %f68;
	ld.global.f32 	%f70, [%rd25+8];
	add.f32 	%f71, %f69, %f70;
	ld.global.f32 	%f72, [%rd25+12];
	add.f32 	%f82, %f71, %f72;
	add.s32 	%r26, %r26, 4;
$L__BB7_11:
	setp.eq.s32 	%p9, %r12, 0;
	@%p9 bra 	$L__BB7_14;
	add.s32 	%r23, %r26, %r2;
	mul.wide.u32 	%rd26, %r23, 4;
	add.s64 	%rd31, %rd1, %rd26;
	neg.s32 	%r28, %r12;
$L__BB7_13:
	.pragma "nounroll";
	ld.global.f32 	%f73, [%rd31];
	add.f32 	%f82, %f82, %f73;
	add.s64 	%rd31, %rd31, 4;
	add.s32 	%r28, %r28, 1;
	setp.ne.s32 	%p10, %r28, 0;
	@%p10 bra 	$L__BB7_13;
$L__BB7_14:
	cvta.to.global.u64 	%rd27, %rd8;
	mul.wide.u32 	%rd28, %r1, 4;
	add.s64 	%rd29, %rd27, %rd28;
	st.global.f32 	[%rd29], %f82;
$L__BB7_15:
	ret;

}
	// .globl	_Z10div_kernelPfPKfii
.visible .entry _Z10div_kernelPfPKfii(
	.param .u64 .ptr .align 1 _Z10div_kernelPfPKfii_param_0,
	.param .u64 .ptr .align 1 _Z10div_kernelPfPKfii_param_1,
	.param .u32 _Z10div_kernelPfPKfii_param_2,
	.param .u32 _Z10div_kernelPfPKfii_param_3
)
{
	.reg .pred 	%p<2>;
	.reg .b32 	%r<9>;
	.reg .b32 	%f<4>;
	.reg .b64 	%rd<9>;

	ld.param.u64 	%rd1, [_Z10div_kernelPfPKfii_param_0];
	ld.param.u64 	%rd2, [_Z10div_kernelPfPKfii_param_1];
	ld.param.u32 	%r3, [_Z10div_kernelPfPKfii_param_2];
	ld.param.u32 	%r2, [_Z10div_kernelPfPKfii_param_3];
	mov.u32 	%r4, %ctaid.x;
	mov.u32 	%r5, %ntid.x;
	mov.u32 	%r6, %tid.x;
	mad.lo.s32 	%r1, %r4, %r5, %r6;
	mul.lo.s32 	%r7, %r2, %r3;
	setp.ge.s32 	%p1, %r1, %r7;
	@%p1 bra 	$L__BB8_2;
	cvta.to.global.u64 	%rd3, %rd1;
	cvta.to.global.u64 	%rd4, %rd2;
	mul.wide.s32 	%rd5, %r1, 4;
	add.s64 	%rd6, %rd3, %rd5;
	ld.global.f32 	%f1, [%rd6];
	div.s32 	%r8, %r1, %r2;
	mul.wide.s32 	%rd7, %r8, 4;
	add.s64 	%rd8, %rd4, %rd7;
	ld.global.f32 	%f2, [%rd8];
	div.rn.f32 	%f3, %f1, %f2;
	st.global.f32 	[%rd6], %f3;
$L__BB8_2:
	ret;

}
	// .globl	_Z20fused_softmax_kernelPfii
.visible .entry _Z20fused_softmax_kernelPfii(
	.param .u64 .ptr .align 1 _Z20fused_softmax_kernelPfii_param_0,
	.param .u32 _Z20fused_softmax_kernelPfii_param_1,
	.param .u32 _Z20fused_softmax_kernelPfii_param_2
)
{
	.reg .pred 	%p<29>;
	.reg .b32 	%r<94>;
	.reg .b32 	%f<366>;
	.reg .b64 	%rd<51>;

	ld.param.u64 	%rd18, [_Z20fused_softmax_kernelPfii_param_0];
	ld.param.u32 	%r45, [_Z20fused_softmax_kernelPfii_param_1];
	ld.param.u32 	%r44, [_Z20fused_softmax_kernelPfii_param_2];
	mov.u32 	%r1, %ctaid.x;
	setp.ge.s32 	%p1, %r1, %r45;
	@%p1 bra 	$L__BB9_39;
	cvta.to.global.u64 	%rd1, %rd18;
	mul.lo.s32 	%r2, %r44, %r1;
	mul.wide.s32 	%rd19, %r2, 4;
	add.s64 	%rd2, %rd1, %rd19;
	setp.lt.s32 	%p2, %r44, 1;
	mov.f32 	%f356, 0fFF800000;
	@%p2 bra 	$L__BB9_14;
	and.b32  	%r3, %r44, 15;
	setp.lt.u32 	%p3, %r44, 16;
	mov.f32 	%f356, 0fFF800000;
	mov.b32 	%r80, 0;
	@%p3 bra 	$L__BB9_5;
	and.b32  	%r80, %r44, 2147483632;
	neg.s32 	%r84, %r80;
	add.s64 	%rd21, %rd19, %rd1;
	add.s64 	%rd47, %rd21, 32;
	mov.f32 	%f356, 0fFF800000;
$L__BB9_4:
	.pragma "nounroll";
	ld.global.f32 	%f30, [%rd47+-32];
	max.f32 	%f31, %f356, %f30;
	ld.global.f32 	%f32, [%rd47+-28];
	max.f32 	%f33, %f31, %f32;
	ld.global.f32 	%f34, [%rd47+-24];
	max.f32 	%f35, %f33, %f34;
	ld.global.f32 	%f36, [%rd47+-20];
	max.f32 	%f37, %f35, %f36;
	ld.global.f32 	%f38, [%rd47+-16];
	max.f32 	%f39, %f37, %f38;
	ld.global.f32 	%f40, [%rd47+-12];
	max.f32 	%f41, %f39, %f40;
	ld.global.f32 	%f42, [%rd47+-8];
	max.f32 	%f43, %f41, %f42;
	ld.global.f32 	%f44, [%rd47+-4];
	max.f32 	%f45, %f43, %f44;
	ld.global.f32 	%f46, [%rd47];
	max.f32 	%f47, %f45, %f46;
	ld.global.f32 	%f48, [%rd47+4];
	max.f32 	%f49, %f47, %f48;
	ld.global.f32 	%f50, [%rd47+8];
	max.f32 	%f51, %f49, %f50;
	ld.global.f32 	%f52, [%rd47+12];
	max.f32 	%f53, %f51, %f52;
	ld.global.f32 	%f54, [%rd47+16];
	max.f32 	%f55, %f53, %f54;
	ld.global.f32 	%f56, [%rd47+20];
	max.f32 	%f57, %f55, %f56;
	ld.global.f32 	%f58, [%rd47+24];
	max.f32 	%f59, %f57, %f58;
	ld.global.f32 	%f60, [%rd47+28];
	max.f32 	%f356, %f59, %f60;
	add.s32 	%r84, %r84, 16;
	add.s64 	%rd47, %rd47, 64;
	setp.eq.s32 	%p4, %r84, 0;
	@%p4 bra 	$L__BB9_5;
	bra.uni 	$L__BB9_4;
$L__BB9_5:
	setp.eq.s32 	%p5, %r3, 0;
	@%p5 bra 	$L__BB9_14;
	and.b32  	%r7, %r44, 7;
	setp.lt.u32 	%p6, %r3, 8;
	@%p6 bra 	$L__BB9_8;
	mul.wide.u32 	%rd22, %r80, 4;
	add.s64 	%rd23, %rd2, %rd22;
	ld.global.f32 	%f62, [%rd23];
	max.f32 	%f63, %f356, %f62;
	ld.global.f32 	%f64, [%rd23+4];
	max.f32 	%f65, %f63, %f64;
	ld.global.f32 	%f66, [%rd23+8];
	max.f32 	%f67, %f65, %f66;
	ld.global.f32 	%f68, [%rd23+12];
	max.f32 	%f69, %f67, %f68;
	ld.global.f32 	%f70, [%rd23+16];
	max.f32 	%f71, %f69, %f70;
	ld.global.f32 	%f72, [%rd23+20];
	max.f32 	%f73, %f71, %f72;
	ld.global.f32 	%f74, [%rd23+24];
	max.f32 	%f75, %f73, %f74;
	ld.global.f32 	%f76, [%rd23+28];
	max.f32 	%f356, %f75, %f76;
	add.s32 	%r80, %r80, 8;
$L__BB9_8:
	setp.eq.s32 	%p7, %r7, 0;
	@%p7 bra 	$L__BB9_14;
	and.b32  	%r10, %r44, 3;
	setp.lt.u32 	%p8, %r7, 4;
	@%p8 bra 	$L__BB9_11;
	mul.wide.u32 	%rd24, %r80, 4;
	add.s64 	%rd25, %rd2, %rd24;
	ld.global.f32 	%f78, [%rd25];
	max.f32 	%f79, %f356, %f78;
	ld.global.f32 	%f80, [%rd25+4];
	max.f32 	%f81, %f79, %f80;
	ld.global.f32 	%f82, [%rd25+8];
	max.f32 	%f83, %f81, %f82;
	ld.global.f32 	%f84, [%rd25+12];
	max.f32 	%f356, %f83, %f84;
	add.s32 	%r80, %r80, 4;
$L__BB9_11:
	setp.eq.s32 	%p9, %r10, 0;
	@%p9 bra 	$L__BB9_14;
	mul.wide.u32 	%rd27, %r80, 4;
	add.s64 	%rd28, %rd19, %rd27;
	add.s64 	%rd46, %rd1, %rd28;
	neg.s32 	%r83, %r10;
$L__BB9_13:
	.pragma "nounroll";
	ld.global.f32 	%f85, [%rd46];
	max.f32 	%f356, %f356, %f85;
	add.s64 	%rd46, %rd46, 4;
	add.s32 	%r83, %r83, 1;
	setp.ne.s32 	%p10, %r83, 0;
	@%p10 bra 	$L__BB9_13;
$L__BB9_14:
	setp.lt.s32 	%p11, %r44, 1;
	mov.f32 	%f364, 0f00000000;
	@%p11 bra 	$L__BB9_26;
	and.b32  	%r16, %r44, 7;
	setp.lt.u32 	%p12, %r44, 8;
	mov.f32 	%f364, 0f00000000;
	mov.b32 	%r85, 0;
	@%p12 bra 	$L__BB9_18;
	and.b32  	%r85, %r44, 2147483640;
	neg.s32 	%r88, %r85;
	add.s64 	%rd30, %rd19, %rd1;
	add.s64 	%rd48, %rd30, 16;
	mov.f32 	%f364, 0f00000000;
$L__BB9_17:
	.pragma "nounroll";
	ld.global.f32 	%f90, [%rd48+-16];
	sub.f32 	%f91, %f90, %f356;
	fma.rn.f32 	%f92, %f91, 0f3BBB989D, 0f3F000000;
	cvt.sat.f32.f32 	%f93, %f92;
	mov.f32 	%f94, 0f4B400001;
	mov.f32 	%f95, 0f437C0000;
	fma.rm.f32 	%f96, %f93, %f95, %f94;
	add.f32 	%f97, %f96, 0fCB40007F;
	neg.f32 	%f98, %f97;
	fma.rn.f32 	%f99, %f91, 0f3FB8AA3B, %f98;
	fma.rn.f32 	%f100, %f91, 0f32A57060, %f99;
	mov.b32 	%r48, %f96;
	shl.b32 	%r49, %r48, 23;
	mov.b32 	%f101, %r49;
	ex2.approx.ftz.f32 	%f102, %f100;
	mul.f32 	%f103, %f102, %f101;
	st.global.f32 	[%rd48+-16], %f103;
	add.f32 	%f104, %f364, %f103;
	ld.global.f32 	%f105, [%rd48+-12];
	sub.f32 	%f106, %f105, %f356;
	fma.rn.f32 	%f107, %f106, 0f3BBB989D, 0f3F000000;
	cvt.sat.f32.f32 	%f108, %f107;
	fma.rm.f32 	%f109, %f108, %f95, %f94;
	add.f32 	%f110, %f109, 0fCB40007F;
	neg.f32 	%f111, %f110;
	fma.rn.f32 	%f112, %f106, 0f3FB8AA3B, %f111;
	fma.rn.f32 	%f113, %f106, 0f32A57060, %f112;
	mov.b32 	%r50, %f109;
	shl.b32 	%r51, %r50, 23;
	mov.b32 	%f114, %r51;
	ex2.approx.ftz.f32 	%f115, %f113;
	mul.f32 	%f116, %f115, %f114;
	st.global.f32 	[%rd48+-12], %f116;
	add.f32 	%f117, %f104, %f116;
	ld.global.f32 	%f118, [%rd48+-8];
	sub.f32 	%f119, %f118, %f356;
	fma.rn.f32 	%f120, %f119, 0f3BBB989D, 0f3F000000;
	cvt.sat.f32.f32 	%f121, %f120;
	fma.rm.f32 	%f122, %f121, %f95, %f94;
	add.f32 	%f123, %f122, 0fCB40007F;
	neg.f32 	%f124, %f123;
	fma.rn.f32 	%f125, %f119, 0f3FB8AA3B, %f124;
	fma.rn.f32 	%f126, %f119, 0f32A57060, %f125;
	mov.b32 	%r52, %f122;
	shl.b32 	%r53, %r52, 23;
	mov.b32 	%f127, %r53;
	ex2.approx.ftz.f32 	%f128, %f126;
	mul.f32 	%f129, %f128, %f127;
	st.global.f32 	[%rd48+-8], %f129;
	add.f32 	%f130, %f117, %f129;
	ld.global.f32 	%f131, [%rd48+-4];
	sub.f32 	%f132, %f131, %f356;
	fma.rn.f32 	%f133, %f132, 0f3BBB989D, 0f3F000000;
	cvt.sat.f32.f32 	%f134, %f133;
	fma.rm.f32 	%f135, %f134, %f95, %f94;
	add.f32 	%f136, %f135, 0fCB40007F;
	neg.f32 	%f137, %f136;
	fma.rn.f32 	%f138, %f132, 0f3FB8AA3B, %f137;
	fma.rn.f32 	%f139, %f132, 0f32A57060, %f138;
	mov.b32 	%r54, %f135;
	shl.b32 	%r55, %r54, 23;
	mov.b32 	%f140, %r55;
	ex2.approx.ftz.f32 	%f141, %f139;
	mul.f32 	%f142, %f141, %f140;
	st.global.f32 	[%rd48+-4], %f142;
	add.f32 	%f143, %f130, %f142;
	ld.global.f32 	%f144, [%rd48];
	sub.f32 	%f145, %f144, %f356;
	fma.rn.f32 	%f146, %f145, 0f3BBB989D, 0f3F000000;
	cvt.sat.f32.f32 	%f147, %f146;
	fma.rm.f32 	%f148, %f147, %f95, %f94;
	add.f32 	%f149, %f148, 0fCB40007F;
	neg.f32 	%f150, %f149;
	fma.rn.f32 	%f151, %f145, 0f3FB8AA3B, %f150;
	fma.rn.f32 	%f152, %f145, 0f32A57060, %f151;
	mov.b32 	%r56, %f148;
	shl.b32 	%r57, %r56, 23;
	mov.b32 	%f153, %r57;
	ex2.approx.ftz.f32 	%f154, %f152;
	mul.f32 	%f155, %f154, %f153;
	st.global.f32 	[%rd48], %f155;
	add.f32 	%f156, %f143, %f155;
	ld.global.f32 	%f157, [%rd48+4];
	sub.f32 	%f158, %f157, %f356;
	fma.rn.f32 	%f159, %f158, 0f3BBB989D, 0f3F000000;
	cvt.sat.f32.f32 	%f160, %f159;
	fma.rm.f32 	%f161, %f160, %f95, %f94;
	add.f32 	%f162, %f161, 0fCB40007F;
	neg.f32 	%f163, %f162;
	fma.rn.f32 	%f164, %f158, 0f3FB8AA3B, %f163;
	fma.rn.f32 	%f165, %f158, 0f32A57060, %f164;
	mov.b32 	%r58, %f161;
	shl.b32 	%r59, %r58, 23;
	mov.b32 	%f166, %r59;
	ex2.approx.ftz.f32 	%f167, %f165;
	mul.f32 	%f168, %f167, %f166;
	st.global.f32 	[%rd48+4], %f168;
	add.f32 	%f169, %f156, %f168;
	ld.global.f32 	%f170, [%rd48+8];
	sub.f32 	%f171, %f170, %f356;
	fma.rn.f32 	%f172, %f171, 0f3BBB989D, 0f3F000000;
	cvt.sat.f32.f32 	%f173, %f172;
	fma.rm.f32 	%f174, %f173, %f95, %f94;
	add.f32 	%f175, %f174, 0fCB40007F;
	neg.f32 	%f176, %f175;
	fma.rn.f32 	%f177, %f171, 0f3FB8AA3B, %f176;
	fma.rn.f32 	%f178, %f171, 0f32A57060, %f177;
	mov.b32 	%r60, %f174;
	shl.b32 	%r61, %r60, 23;
	mov.b32 	%f179, %r61;
	ex2.approx.ftz.f32 	%f180, %f178;
	mul.f32 	%f181, %f180, %f179;
	st.global.f32 	[%rd48+8], %f181;
	add.f32 	%f182, %f169, %f181;
	ld.global.f32 	%f183, [%rd48+12];
	sub.f32 	%f184, %f183, %f356;
	fma.rn.f32 	%f185, %f184, 0f3BBB989D, 0f3F000000;
	cvt.sat.f32.f32 	%f186, %f185;
	fma.rm.f32 	%f187, %f186, %f95, %f94;
	add.f32 	%f188, %f187, 0fCB40007F;
	neg.f32 	%f189, %f188;
	fma.rn.f32 	%f190, %f184, 0f3FB8AA3B, %f189;
	fma.rn.f32 	%f191, %f184, 0f32A57060, %f190;
	mov.b32 	%r62, %f187;
	shl.b32 	%r63, %r62, 23;
	mov.b32 	%f192, %r63;
	ex2.approx.ftz.f32 	%f193, %f191;
	mul.f32 	%f194, %f193, %f192;
	st.global.f32 	[%rd48+12], %f194;
	add.f32 	%f364, %f182, %f194;
	add.s32 	%r88, %r88, 8;
	add.s64 	%rd48, %rd48, 32;
	setp.eq.s32 	%p13, %r88, 0;
	@%p13 bra 	$L__BB9_18;
	bra.uni 	$L__BB9_17;
$L__BB9_18:
	setp.eq.s32 	%p14, %r16, 0;
	@%p14 bra 	$L__BB9_26;
	and.b32  	%r22, %r44, 3;
	setp.lt.u32 	%p15, %r16, 4;
	@%p15 bra 	$L__BB9_21;
	mul.wide.u32 	%rd31, %r85, 4;
	add.s64 	%rd32, %rd2, %rd31;
	ld.global.f32 	%f196, [%rd32];
	sub.f32 	%f197, %f196, %f356;
	fma.rn.f32 	%f198, %f197, 0f3BBB989D, 0f3F000000;
	cvt.sat.f32.f32 	%f199, %f198;
	mov.f32 	%f200, 0f4B400001;
	mov.f32 	%f201, 0f437C0000;
	fma.rm.f32 	%f202, %f199, %f201, %f200;
	add.f32 	%f203, %f202, 0fCB40007F;
	neg.f32 	%f204, %f203;
	fma.rn.f32 	%f205, %f197, 0f3FB8AA3B, %f204;
	fma.rn.f32 	%f206, %f197, 0f32A57060, %f205;
	mov.b32 	%r64, %f202;
	shl.b32 	%r65, %r64, 23;
	mov.b32 	%f207, %r65;
	ex2.approx.ftz.f32 	%f208, %f206;
	mul.f32 	%f209, %f208, %f207;
	st.global.f32 	[%rd32], %f209;
	add.f32 	%f210, %f364, %f209;
	ld.global.f32 	%f211, [%rd32+4];
	sub.f32 	%f212, %f211, %f356;
	fma.rn.f32 	%f213, %f212, 0f3BBB989D, 0f3F000000;
	cvt.sat.f32.f32 	%f214, %f213;
	fma.rm.f32 	%f215, %f214, %f201, %f200;
	add.f32 	%f216, %f215, 0fCB40007F;
	neg.f32 	%f217, %f216;
	fma.rn.f32 	%f218, %f212, 0f3FB8AA3B, %f217;
	fma.rn.f32 	%f219, %f212, 0f32A57060, %f218;
	mov.b32 	%r66, %f215;
	shl.b32 	%r67, %r66, 23;
	mov.b32 	%f220, %r67;
	ex2.approx.ftz.f32 	%f221, %f219;
	mul.f32 	%f222, %f221, %f220;
	st.global.f32 	[%rd32+4], %f222;
	add.f32 	%f223, %f210, %f222;
	ld.global.f32 	%f224, [%rd32+8];
	sub.f32 	%f225, %f224, %f356;
	fma.rn.f32 	%f226, %f225, 0f3BBB989D, 0f3F000000;
	cvt.sat.f32.f32 	%f227, %f226;
	fma.rm.f32 	%f228, %f227, %f201, %f200;
	add.f32 	%f229, %f228, 0fCB40007F;
	neg.f32 	%f230, %f229;
	fma.rn.f32 	%f231, %f225, 0f3FB8AA3B, %f230;
	fma.rn.f32 	%f232, %f225, 0f32A57060, %f231;
	mov.b32 	%r68, %f228;
	shl.b32 	%r69, %r68, 23;
	mov.b32 	%f233, %r69;
	ex2.approx.ftz.f32 	%f234, %f232;
	mul.f32 	%f235, %f234, %f233;
	st.global.f32 	[%rd32+8], %f235;
	add.f32 	%f236, %f223, %f235;
	ld.global.f32 	%f237, [%rd32+12];
	sub.f32 	%f238, %f237, %f356;
	fma.rn.f32 	%f239, %f238, 0f3BBB989D, 0f3F000000;
	cvt.sat.f32.f32 	%f240, %f239;
	fma.rm.f32 	%f241, %f240, %f201, %f200;
	add.f32 	%f242, %f241, 0fCB40007F;
	neg.f32 	%f243, %f242;
	fma.rn.f32 	%f244, %f238, 0f3FB8AA3B, %f243;
	fma.rn.f32 	%f245, %f238, 0f32A57060, %f244;
	mov.b32 	%r70, %f241;
	shl.b32 	%r71, %r70, 23;
	mov.b32 	%f246, %r71;
	ex2.approx.ftz.f32 	%f247, %f245;
	mul.f32 	%f248, %f247, %f246;
	st.global.f32 	[%rd32+12], %f248;
	add.f32 	%f364, %f236, %f248;
	add.s32 	%r85, %r85, 4;
$L__BB9_21:
	setp.eq.s32 	%p16, %r22, 0;
	@%p16 bra 	$L__BB9_26;
	setp.eq.s32 	%p17, %r22, 1;
	@%p17 bra 	$L__BB9_24;
	mul.wide.u32 	%rd33, %r85, 4;
	add.s64 	%rd34, %rd2, %rd33;
	ld.global.f32 	%f250, [%rd34];
	sub.f32 	%f251, %f250, %f356;
	fma.rn.f32 	%f252, %f251, 0f3BBB989D, 0f3F000000;
	cvt.sat.f32.f32 	%f253, %f252;
	mov.f32 	%f254, 0f4B400001;
	mov.f32 	%f255, 0f437C0000;
	fma.rm.f32 	%f256, %f253, %f255, %f254;
	add.f32 	%f257, %f256, 0fCB40007F;
	neg.f32 	%f258, %f257;
	fma.rn.f32 	%f259, %f251, 0f3FB8AA3B, %f258;
	fma.rn.f32 	%f260, %f251, 0f32A57060, %f259;
	mov.b32 	%r72, %f256;
	shl.b32 	%r73, %r72, 23;
	mov.b32 	%f261, %r73;
	ex2.approx.ftz.f32 	%f262, %f260;
	mul.f32 	%f263, %f262, %f261;
	st.global.f32 	[%rd34], %f263;
	add.f32 	%f264, %f364, %f263;
	ld.global.f32 	%f265, [%rd34+4];
	sub.f32 	%f266, %f265, %f356;
	fma.rn.f32 	%f267, %f266, 0f3BBB989D, 0f3F000000;
	cvt.sat.f32.f32 	%f268, %f267;
	fma.rm.f32 	%f269, %f268, %f255, %f254;
	add.f32 	%f270, %f269, 0fCB40007F;
	neg.f32 	%f271, %f270;
	fma.rn.f32 	%f272, %f266, 0f3FB8AA3B, %f271;
	fma.rn.f32 	%f273, %f266, 0f32A57060, %f272;
	mov.b32 	%r74, %f269;
	shl.b32 	%r75, %r74, 23;
	mov.b32 	%f274, %r75;
	ex2.approx.ftz.f32 	%f275, %f273;
	mul.f32 	%f276, %f275, %f274;
	st.global.f32 	[%rd34+4], %f276;
	add.f32 	%f364, %f264, %f276;
	add.s32 	%r85, %r85, 2;
$L__BB9_24:
	and.b32  	%r76, %r44, 1;
	setp.eq.b32 	%p18, %r76, 1;
	not.pred 	%p19, %p18;
	@%p19 bra 	$L__BB9_26;
	mul.wide.u32 	%rd35, %r85, 4;
	add.s64 	%rd36, %rd2, %rd35;
	ld.global.f32 	%f277, [%rd36];
	sub.f32 	%f278, %f277, %f356;
	fma.rn.f32 	%f279, %f278, 0f3BBB989D, 0f3F000000;
	cvt.sat.f32.f32 	%f280, %f279;
	mov.f32 	%f281, 0f4B400001;
	mov.f32 	%f282, 0f437C0000;
	fma.rm.f32 	%f283, %f280, %f282, %f281;
	add.f32 	%f284, %f283, 0fCB40007F;
	neg.f32 	%f285, %f284;
	fma.rn.f32 	%f286, %f278, 0f3FB8AA3B, %f285;
	fma.rn.f32 	%f287, %f278, 0f32A57060, %f286;
	mov.b32 	%r77, %f283;
	shl.b32 	%r78, %r77, 23;
	mov.b32 	%f288, %r78;
	ex2.approx.ftz.f32 	%f289, %f287;
	mul.f32 	%f290, %f289, %f288;
	st.global.f32 	[%rd36], %f290;
	add.f32 	%f364, %f364, %f290;
$L__BB9_26:
	setp.lt.s32 	%p20, %r44, 1;
	@%p20 bra 	$L__BB9_39;
	and.b32  	%r27, %r44, 15;
	setp.lt.u32 	%p21, %r44, 16;
	mov.b32 	%r90, 0;
	@%p21 bra 	$L__BB9_30;
	and.b32  	%r90, %r44, 2147483632;
	neg.s32 	%r89, %r90;
	add.s64 	%rd38, %rd19, %rd1;
	add.s64 	%rd49, %rd38, 32;
$L__BB9_29:
	.pragma "nounroll";
	ld.global.f32 	%f291, [%rd49+-32];
	div.rn.f32 	%f292, %f291, %f364;
	st.global.f32 	[%rd49+-32], %f292;
	ld.global.f32 	%f293, [%rd49+-28];
	div.rn.f32 	%f294, %f293, %f364;
	st.global.f32 	[%rd49+-28], %f294;
	ld.global.f32 	%f295, [%rd49+-24];
	div.rn.f32 	%f296, %f295, %f364;
	st.global.f32 	[%rd49+-24], %f296;
	ld.global.f32 	%f297, [%rd49+-20];
	div.rn.f32 	%f298, %f297, %f364;
	st.global.f32 	[%rd49+-20], %f298;
	ld.global.f32 	%f299, [%rd49+-16];
	div.rn.f32 	%f300, %f299, %f364;
	st.global.f32 	[%rd49+-16], %f300;
	ld.global.f32 	%f301, [%rd49+-12];
	div.rn.f32 	%f302, %f301, %f364;
	st.global.f32 	[%rd49+-12], %f302;
	ld.global.f32 	%f303, [%rd49+-8];
	div.rn.f32 	%f304, %f303, %f364;
	st.global.f32 	[%rd49+-8], %f304;
	ld.global.f32 	%f305, [%rd49+-4];
	div.rn.f32 	%f306, %f305, %f364;
	st.global.f32 	[%rd49+-4], %f306;
	ld.global.f32 	%f307, [%rd49];
	div.rn.f32 	%f308, %f307, %f364;
	st.global.f32 	[%rd49], %f308;
	ld.global.f32 	%f309, [%rd49+4];
	div.rn.f32 	%f310, %f309, %f364;
	st.global.f32 	[%rd49+4], %f310;
	ld.global.f32 	%f311, [%rd49+8];
	div.rn.f32 	%f312, %f311, %f364;
	st.global.f32 	[%rd49+8], %f312;
	ld.global.f32 	%f313, [%rd49+12];
	div.rn.f32 	%f314, %f313, %f364;
	st.global.f32 	[%rd49+12], %f314;
	ld.global.f32 	%f315, [%rd49+16];
	div.rn.f32 	%f316, %f315, %f364;
	st.global.f32 	[%rd49+16], %f316;
	ld.global.f32 	%f317, [%rd49+20];
	div.rn.f32 	%f318, %f317, %f364;
	st.global.f32 	[%rd49+20], %f318;
	ld.global.f32 	%f319, [%rd49+24];
	div.rn.f32 	%f320, %f319, %f364;
	st.global.f32 	[%rd49+24], %f320;
	ld.global.f32 	%f321, [%rd49+28];
	div.rn.f32 	%f322, %f321, %f364;
	st.global.f32 	[%rd49+28], %f322;
	add.s32 	%r89, %r89, 16;
	add.s64 	%rd49, %rd49, 64;
	setp.ne.s32 	%p22, %r89, 0;
	@%p22 bra 	$L__BB9_29;
$L__BB9_30:
	setp.eq.s32 	%p23, %r27, 0;
	@%p23 bra 	$L__BB9_39;
	and.b32  	%r35, %r44, 7;
	setp.lt.u32 	%p24, %r27, 8;
	@%p24 bra 	$L__BB9_33;
	mul.wide.u32 	%rd39, %r90, 4;
	add.s64 	%rd40, %rd2, %rd39;
	ld.global.f32 	%f323, [%rd40];
	div.rn.f32 	%f324, %f323, %f364;
	st.global.f32 	[%rd40], %f324;
	ld.global.f32 	%f325, [%rd40+4];
	div.rn.f32 	%f326, %f325, %f364;
	st.global.f32 	[%rd40+4], %f326;
	ld.global.f32 	%f327, [%rd40+8];
	div.rn.f32 	%f328, %f327, %f364;
	st.global.f32 	[%rd40+8], %f328;
	ld.global.f32 	%f329, [%rd40+12];
	div.rn.f32 	%f330, %f329, %f364;
	st.global.f32 	[%rd40+12], %f330;
	ld.global.f32 	%f331, [%rd40+16];
	div.rn.f32 	%f332, %f331, %f364;
	st.global.f32 	[%rd40+16], %f332;
	ld.global.f32 	%f333, [%rd40+20];
	div.rn.f32 	%f334, %f333, %f364;
	st.global.f32 	[%rd40+20], %f334;
	ld.global.f32 	%f335, [%rd40+24];
	div.rn.f32 	%f336, %f335, %f364;
	st.global.f32 	[%rd40+24], %f336;
	ld.global.f32 	%f337, [%rd40+28];
	div.rn.f32 	%f338, %f337, %f364;
	st.global.f32 	[%rd40+28], %f338;
	add.s32 	%r90, %r90, 8;
$L__BB9_33:
	setp.eq.s32 	%p25, %r35, 0;
	@%p25 bra 	$L__BB9_39;
	and.b32  	%r38, %r44, 3;
	setp.lt.u32 	%p26, %r35, 4;
	@%p26 bra 	$L__BB9_36;
	mul.wide.u32 	%rd41, %r90, 4;
	add.s64 	%rd42, %rd2, %rd41;
	ld.global.f32 	%f339, [%rd42];
	div.rn.f32 	%f340, %f339, %f364;
	st.global.f32 	[%rd42], %f340;
	ld.global.f32 	%f341, [%rd42+4];
	div.rn.f32 	%f342, %f341, %f364;
	st.global.f32 	[%rd42+4], %f342;
	ld.global.f32 	%f343, [%rd42+8];
	div.rn.f32 	%f344, %f343, %f364;
	st.global.f32 	[%rd42+8], %f344;
	ld.global.f32 	%f345, [%rd42+12];
	div.rn.f32 	%f346, %f345, %f364;
	st.global.f32 	[%rd42+12], %f346;
	add.s32 	%r90, %r90, 4;
$L__BB9_36:
	setp.eq.s32 	%p27, %r38, 0;
	@%p27 bra 	$L__BB9_39;
	mul.wide.u32 	%rd44, %r90, 4;
	add.s64 	%rd45, %rd19, %rd44;
	add.s64 	%rd50, %rd1, %rd45;
	neg.s32 	%r93, %r38;
$L__BB9_38:
	.pragma "nounroll";
	ld.global.f32 	%f347, [%rd50];
	div.rn.f32 	%f348, %f347, %f364;
	st.global.f32 	[%rd50], %f348;
	add.s64 	%rd50, %rd50, 4;
	add.s32 	%r93, %r93, 1;
	setp.ne.s32 	%p28, %r93, 0;
	@%p28 bra 	$L__BB9_38;
$L__BB9_39:
	ret;

}
	// .globl	_Z19matmul_naive_kernelPKfS0_Pfiii
.visible .entry _Z19matmul_naive_kernelPKfS0_Pfiii(
	.param .u64 .ptr .align 1 _Z19matmul_naive_kernelPKfS0_Pfiii_param_0,
	.param .u64 .ptr .align 1 _Z19matmul_naive_kernelPKfS0_Pfiii_param_1,
	.param .u64 .ptr .align 1 _Z19matmul_naive_kernelPKfS0_Pfiii_param_2,
	.param .u32 _Z19matmul_naive_kernelPKfS0_Pfiii_param_3,
	.param .u32 _Z19matmul_naive_kernelPKfS0_Pfiii_param_4,
	.param .u32 _Z19matmul_naive_kernelPKfS0_Pfiii_param_5
)
{
	.reg .pred 	%p<13>;
	.reg .b32 	%r<41>;
	.reg .b32 	%f<68>;
	.reg .b64 	%rd<53>;

	ld.param.u64 	%rd7, [_Z19matmul_naive_kernelPKfS0_Pfiii_param_0];
	ld.param.u64 	%rd8, [_Z19matmul_naive_kernelPKfS0_Pfiii_param_1];
	ld.param.u64 	%rd6, [_Z19matmul_naive_kernelPKfS0_Pfiii_param_2];
	ld.param.u32 	%r20, [_Z19matmul_naive_kernelPKfS0_Pfiii_param_3];
	ld.param.u32 	%r18, [_Z19matmul_naive_kernelPKfS0_Pfiii_param_4];
	ld.param.u32 	%r19, [_Z19matmul_naive_kernelPKfS0_Pfiii_param_5];
	cvta.to.global.u64 	%rd1, %rd8;
	cvta.to.global.u64 	%rd2, %rd7;
	mov.u32 	%r21, %ctaid.y;
	mov.u32 	%r22, %ntid.y;
	mov.u32 	%r23, %tid.y;
	mad.lo.s32 	%r1, %r21, %r22, %r23;
	mov.u32 	%r24, %ctaid.x;
	mov.u32 	%r25, %ntid.x;
	mov.u32 	%r26, %tid.x;
	mad.lo.s32 	%r2, %r24, %r25, %r26;
	setp.ge.s32 	%p1, %r1, %r20;
	setp.ge.s32 	%p2, %r2, %r18;
	or.pred  	%p3, %p1, %p2;
	@%p3 bra 	$L__BB10_14;
	setp.lt.s32 	%p4, %r19, 1;
	mov.f32 	%f67, 0f00000000;
	@%p4 bra 	$L__BB10_13;
	mul.lo.s32 	%r3, %r19, %r1;
	and.b32  	%r4, %r19, 7;
	setp.lt.u32 	%p5, %r19, 8;
	mov.f32 	%f67, 0f00000000;
	mov.b32 	%r39, 0;
	@%p5 bra 	$L__BB10_5;
	and.b32  	%r39, %r19, 2147483640;
	neg.s32 	%r37, %r39;
	shl.b32 	%r7, %r18, 3;
	mul.wide.u32 	%rd9, %r3, 4;
	add.s64 	%rd10, %rd9, %rd2;
	add.s64 	%rd52, %rd10, 16;
	mov.f32 	%f67, 0f00000000;
	mul.wide.s32 	%rd13, %r18, 4;
	mov.u32 	%r36, %r2;
$L__BB10_4:
	.pragma "nounroll";
	ld.global.f32 	%f17, [%rd52+-16];
	mul.wide.s32 	%rd11, %r36, 4;
	add.s64 	%rd12, %rd1, %rd11;
	ld.global.f32 	%f18, [%rd12];
	fma.rn.f32 	%f19, %f17, %f18, %f67;
	ld.global.f32 	%f20, [%rd52+-12];
	add.s64 	%rd14, %rd12, %rd13;
	ld.global.f32 	%f21, [%rd14];
	fma.rn.f32 	%f22, %f20, %f21, %f19;
	ld.global.f32 	%f23, [%rd52+-8];
	add.s64 	%rd15, %rd14, %rd13;
	ld.global.f32 	%f24, [%rd15];
	fma.rn.f32 	%f25, %f23, %f24, %f22;
	ld.global.f32 	%f26, [%rd52+-4];
	add.s64 	%rd16, %rd15, %rd13;
	ld.global.f32 	%f27, [%rd16];
	fma.rn.f32 	%f28, %f26, %f27, %f25;
	ld.global.f32 	%f29, [%rd52];
	add.s64 	%rd17, %rd16, %rd13;
	ld.global.f32 	%f30, [%rd17];
	fma.rn.f32 	%f31, %f29, %f30, %f28;
	ld.global.f32 	%f32, [%rd52+4];
	add.s64 	%rd18, %rd17, %rd13;
	ld.global.f32 	%f33, [%rd18];
	fma.rn.f32 	%f34, %f32, %f33, %f31;
	ld.global.f32 	%f35, [%rd52+8];
	add.s64 	%rd19, %rd18, %rd13;
	ld.global.f32 	%f36, [%rd19];
	fma.rn.f32 	%f37, %f35, %f36, %f34;
	ld.global.f32 	%f38, [%rd52+12];
	add.s64 	%rd20, %rd19, %rd13;
	ld.global.f32 	%f39, [%rd20];
	fma.rn.f32 	%f67, %f38, %f39, %f37;
	add.s32 	%r37, %r37, 8;
	add.s32 	%r36, %r36, %r7;
	add.s64 	%rd52, %rd52, 32;
	setp.ne.s32 	%p6, %r37, 0;
	@%p6 bra 	$L__BB10_4;
$L__BB10_5:
	setp.eq.s32 	%p7, %r4, 0;
	@%p7 bra 	$L__BB10_13;
	and.b32  	%r13, %r19, 3;
	setp.lt.u32 	%p8, %r4, 4;
	@%p8 bra 	$L__BB10_8;
	add.s32 	%r28, %r39, %r3;
	mul.wide.u32 	%rd21, %r28, 4;
	add.s64 	%rd22, %rd2, %rd21;
	ld.global.f32 	%f41, [%rd22];
	mad.lo.s32 	%r29, %r39, %r18, %r2;
	mul.wide.s32 	%rd23, %r29, 4;
	add.s64 	%rd24, %rd1, %rd23;
	ld.global.f32 	%f42, [%rd24];
	fma.rn.f32 	%f43, %f41, %f42, %f67;
	cvt.u64.u32 	%rd25, %r3;
	cvt.u64.u32 	%rd26, %r39;
	add.s64 	%rd27, %rd26, %rd25;
	shl.b64 	%rd28, %rd27, 2;
	add.s64 	%rd29, %rd2, %rd28;
	ld.global.f32 	%f44, [%rd29+4];
	mul.wide.s32 	%rd30, %r18, 4;
	add.s64 	%rd31, %rd24, %rd30;
	ld.global.f32 	%f45, [%rd31];
	fma.rn.f32 	%f46, %f44, %f45, %f43;
	ld.global.f32 	%f47, [%rd29+8];
	add.s64 	%rd32, %rd31, %rd30;
	ld.global.f32 	%f48, [%rd32];
	fma.rn.f32 	%f49, %f47, %f48, %f46;
	ld.global.f32 	%f50, [%rd29+12];
	add.s64 	%rd33, %rd32, %rd30;
	ld.global.f32 	%f51, [%rd33];
	fma.rn.f32 	%f67, %f50, %f51, %f49;
	add.s32 	%r39, %r39, 4;
$L__BB10_8:
	setp.eq.s32 	%p9, %r13, 0;
	@%p9 bra 	$L__BB10_13;
	setp.eq.s32 	%p10, %r13, 1;
	@%p10 bra 	$L__BB10_11;
	add.s32 	%r30, %r39, %r3;
	mul.wide.u32 	%rd34, %r30, 4;
	add.s64 	%rd35, %rd2, %rd34;
	ld.global.f32 	%f53, [%rd35];
	mad.lo.s32 	%r31, %r39, %r18, %r2;
	mul.wide.s32 	%rd36, %r31, 4;
	add.s64 	%rd37, %rd1, %rd36;
	ld.global.f32 	%f54, [%rd37];
	fma.rn.f32 	%f55, %f53, %f54, %f67;
	cvt.u64.u32 	%rd38, %r3;
	cvt.u64.u32 	%rd39, %r39;
	add.s64 	%rd40, %rd39, %rd38;
	shl.b64 	%rd41, %rd40, 2;
	add.s64 	%rd42, %rd2, %rd41;
	ld.global.f32 	%f56, [%rd42+4];
	mul.wide.s32 	%rd43, %r18, 4;
	add.s64 	%rd44, %rd37, %rd43;
	ld.global.f32 	%f57, [%rd44];
	fma.rn.f32 	%f67, %f56, %f57, %f55;
	add.s32 	%r39, %r39, 2;
$L__BB10_11:
	and.b32  	%r32, %r19, 1;
	setp.eq.b32 	%p11, %r32, 1;
	not.pred 	%p12, %p11;
	@%p12 bra 	$L__BB10_13;
	add.s32 	%r33, %r39, %r3;
	mul.wide.u32 	%rd45, %r33, 4;
	add.s64 	%rd46, %rd2, %rd45;
	ld.global.f32 	%f58, [%rd46];
	mad.lo.s32 	%r34, %r39, %r18, %r2;
	mul.wide.s32 	%rd47, %r34, 4;
	add.s64 	%rd48, %rd1, %rd47;
	ld.global.f32 	%f59, [%rd48];
	fma.rn.f32 	%f67, %f58, %f59, %f67;
$L__BB10_13:
	mad.lo.s32 	%r35, %r18, %r1, %r2;
	cvta.to.global.u64 	%rd49, %rd6;
	mul.wide.s32 	%rd50, %r35, 4;
	add.s64 	%rd51, %rd49, %rd50;
	st.global.f32 	[%rd51], %f67;
$L__BB10_14:
	ret;

}
	// .globl	_Z19matmul_tiled_kernelPKfS0_Pfiii
.visible .entry _Z19matmul_tiled_kernelPKfS0_Pfiii(
	.param .u64 .ptr .align 1 _Z19matmul_tiled_kernelPKfS0_Pfiii_param_0,
	.param .u64 .ptr .align 1 _Z19matmul_tiled_kernelPKfS0_Pfiii_param_1,
	.param .u64 .ptr .align 1 _Z19matmul_tiled_kernelPKfS0_Pfiii_param_2,
	.param .u32 _Z19matmul_tiled_kernelPKfS0_Pfiii_param_3,
	.param .u32 _Z19matmul_tiled_kernelPKfS0_Pfiii_param_4,
	.param .u32 _Z19matmul_tiled_kernelPKfS0_Pfiii_param_5
)
{
	.reg .pred 	%p<12>;
	.reg .b32 	%r<43>;
	.reg .b32 	%f<111>;
	.reg .b64 	%rd<13>;
	// demoted variable
	.shared .align 4 .b8 _ZZ19matmul_tiled_kernelPKfS0_PfiiiE2As[4096];
	// demoted variable
	.shared .align 4 .b8 _ZZ19matmul_tiled_kernelPKfS0_PfiiiE2Bs[4096];
	ld.param.u64 	%rd3, [_Z19matmul_tiled_kernelPKfS0_Pfiii_param_0];
	ld.param.u64 	%rd4, [_Z19matmul_tiled_kernelPKfS0_Pfiii_param_1];
	ld.param.u64 	%rd5, [_Z19matmul_tiled_kernelPKfS0_Pfiii_param_2];
	ld.param.u32 	%r24, [_Z19matmul_tiled_kernelPKfS0_Pfiii_param_3];
	ld.param.u32 	%r25, [_Z19matmul_tiled_kernelPKfS0_Pfiii_param_4];
	ld.param.u32 	%r26, [_Z19matmul_tiled_kernelPKfS0_Pfiii_param_5];
	mov.u32 	%r27, %ctaid.y;
	shl.b32 	%r28, %r27, 5;
	mov.u32 	%r40, %tid.y;
	add.s32 	%r2, %r28, %r40;
	mov.u32 	%r29, %ctaid.x;
	shl.b32 	%r3, %r29, 5;
	mov.u32 	%r38, %tid.x;
	add.s32 	%r5, %r3, %r38;
	setp.lt.s32 	%p1, %r26, 1;
	mov.f32 	%f110, 0f00000000;
	@%p1 bra 	$L__BB11_7;
	add.s32 	%r30, %r26, 31;
	shr.u32 	%r31, %r30, 5;
	shl.b32 	%r32, %r40, 7;
	mov.u32 	%r33, _ZZ19matmul_tiled_kernelPKfS0_PfiiiE2As;
	add.s32 	%r6, %r33, %r32;
	shl.b32 	%r34, %r38, 2;
	add.s32 	%r7, %r6, %r34;
	mov.u32 	%r35, _ZZ19matmul_tiled_kernelPKfS0_PfiiiE2Bs;
	add.s32 	%r9, %r35, %r34;
	add.s32 	%r8, %r9, %r32;
	neg.s32 	%r42, %r31;
	mad.lo.s32 	%r36, %r40, %r25, %r38;
	add.s32 	%r41, %r36, %r3;
	shl.b32 	%r12, %r25, 5;
	mad.lo.s32 	%r39, %r26, %r2, %r38;
	cvta.to.global.u64 	%rd1, %rd3;
	cvta.to.global.u64 	%rd2, %rd4;
	mov.f32 	%f110, 0f00000000;
$L__BB11_2:
	setp.ge.s32 	%p2, %r2, %r24;
	setp.ge.u32 	%p3, %r38, %r26;
	mov.f32 	%f108, 0f00000000;
	or.pred  	%p4, %p2, %p3;
	@%p4 bra 	$L__BB11_4;
	mul.wide.u32 	%rd6, %r39, 4;
	add.s64 	%rd7, %rd1, %rd6;
	ld.global.f32 	%f108, [%rd7];
$L__BB11_4:
	setp.ge.s32 	%p5, %r5, %r25;
	st.shared.f32 	[%r7], %f108;
	setp.ge.u32 	%p6, %r40, %r26;
	mov.f32 	%f109, 0f00000000;
	or.pred  	%p7, %p5, %p6;
	@%p7 bra 	$L__BB11_6;
	mul.wide.u32 	%rd8, %r41, 4;
	add.s64 	%rd9, %rd2, %rd8;
	ld.global.f32 	%f109, [%rd9];
$L__BB11_6:
	st.shared.f32 	[%r8], %f109;
	bar.sync 	0;
	ld.shared.f32 	%f12, [%r6];
	ld.shared.f32 	%f13, [%r9];
	fma.rn.f32 	%f14, %f12, %f13, %f110;
	ld.shared.f32 	%f15, [%r6+4];
	ld.shared.f32 	%f16, [%r9+128];
	fma.rn.f32 	%f17, %f15, %f16, %f14;
	ld.shared.f32 	%f18, [%r6+8];
	ld.shared.f32 	%f19, [%r9+256];
	fma.rn.f32 	%f20, %f18, %f19, %f17;
	ld.shared.f32 	%f21, [%r6+12];
	ld.shared.f32 	%f22, [%r9+384];
	fma.rn.f32 	%f23, %f21, %f22, %f20;
	ld.shared.f32 	%f24, [%r6+16];
	ld.shared.f32 	%f25, [%r9+512];
	fma.rn.f32 	%f26, %f24, %f25, %f23;
	ld.shared.f32 	%f27, [%r6+20];
	ld.shared.f32 	%f28, [%r9+640];
	fma.rn.f32 	%f29, %f27, %f28, %f26;
	ld.shared.f32 	%f30, [%r6+24];
	ld.shared.f32 	%f31, [%r9+768];
	fma.rn.f32 	%f32, %f30, %f31, %f29;
	ld.shared.f32 	%f33, [%r6+28];
	ld.shared.f32 	%f34, [%r9+896];
	fma.rn.f32 	%f35, %f33, %f34, %f32;
	ld.shared.f32 	%f36, [%r6+32];
	ld.shared.f32 	%f37, [%r9+1024];
	fma.rn.f32 	%f38, %f36, %f37, %f35;
	ld.shared.f32 	%f39, [%r6+36];
	ld.shared.f32 	%f40, [%r9+1152];
	fma.rn.f32 	%f41, %f39, %f40, %f38;
	ld.shared.f32 	%f42, [%r6+40];
	ld.shared.f32 	%f43, [%r9+1280];
	fma.rn.f32 	%f44, %f42, %f43, %f41;
	ld.shared.f32 	%f45, [%r6+44];
	ld.shared.f32 	%f46, [%r9+1408];
	fma.rn.f32 	%f47, %f45, %f46, %f44;
	ld.shared.f32 	%f48, [%r6+48];
	ld.shared.f32 	%f49, [%r9+1536];
	fma.rn.f32 	%f50, %f48, %f49, %f47;
	ld.shared.f32 	%f51, [%r6+52];
	ld.shared.f32 	%f52, [%r9+1664];
	fma.rn.f32 	%f53, %f51, %f52, %f50;
	ld.shared.f32 	%f54, [%r6+56];
	ld.shared.f32 	%f55, [%r9+1792];
	fma.rn.f32 	%f56, %f54, %f55, %f53;
	ld.shared.f32 	%f57, [%r6+60];
	ld.shared.f32 	%f58, [%r9+1920];
	fma.rn.f32 	%f59, %f57, %f58, %f56;
	ld.shared.f32 	%f60, [%r6+64];
	ld.shared.f32 	%f61, [%r9+2048];
	fma.rn.f32 	%f62, %f60, %f61, %f59;
	ld.shared.f32 	%f63, [%r6+68];
	ld.shared.f32 	%f64, [%r9+2176];
	fma.rn.f32 	%f65, %f63, %f64, %f62;
	ld.shared.f32 	%f66, [%r6+72];
	ld.shared.f32 	%f67, [%r9+2304];
	fma.rn.f32 	%f68, %f66, %f67, %f65;
	ld.shared.f32 	%f69, [%r6+76];
	ld.shared.f32 	%f70, [%r9+2432];
	fma.rn.f32 	%f71, %f69, %f70, %f68;
	ld.shared.f32 	%f72, [%r6+80];
	ld.shared.f32 	%f73, [%r9+2560];
	fma.rn.f32 	%f74, %f72, %f73, %f71;
	ld.shared.f32 	%f75, [%r6+84];
	ld.shared.f32 	%f76, [%r9+2688];
	fma.rn.f32 	%f77, %f75, %f76, %f74;
	ld.shared.f32 	%f78, [%r6+88];
	ld.shared.f32 	%f79, [%r9+2816];
	fma.rn.f32 	%f80, %f78, %f79, %f77;
	ld.shared.f32 	%f81, [%r6+92];
	ld.shared.f32 	%f82, [%r9+2944];
	fma.rn.f32 	%f83, %f81, %f82, %f80;
	ld.shared.f32 	%f84, [%r6+96];
	ld.shared.f32 	%f85, [%r9+3072];
	fma.rn.f32 	%f86, %f84, %f85, %f83;
	ld.shared.f32 	%f87, [%r6+100];
	ld.shared.f32 	%f88, [%r9+3200];
	fma.rn.f32 	%f89, %f87, %f88, %f86;
	ld.shared.f32 	%f90, [%r6+104];
	ld.shared.f32 	%f91, [%r9+3328];
	fma.rn.f32 	%f92, %f90, %f91, %f89;
	ld.shared.f32 	%f93, [%r6+108];
	ld.shared.f32 	%f94, [%r9+3456];
	fma.rn.f32 	%f95, %f93, %f94, %f92;
	ld.shared.f32 	%f96, [%r6+112];
	ld.shared.f32 	%f97, [%r9+3584];
	fma.rn.f32 	%f98, %f96, %f97, %f95;
	ld.shared.f32 	%f99, [%r6+116];
	ld.shared.f32 	%f100, [%r9+3712];
	fma.rn.f32 	%f101, %f99, %f100, %f98;
	ld.shared.f32 	%f102, [%r6+120];
	ld.shared.f32 	%f103, [%r9+3840];
	fma.rn.f32 	%f104, %f102, %f103, %f101;
	ld.shared.f32 	%f105, [%r6+124];
	ld.shared.f32 	%f106, [%r9+3968];
	fma.rn.f32 	%f110, %f105, %f106, %f104;
	bar.sync 	0;
	add.s32 	%r42, %r42, 1;
	setp.ne.s32 	%p8, %r42, 0;
	add.s32 	%r41, %r41, %r12;
	add.s32 	%r40, %r40, 32;
	add.s32 	%r39, %r39, 32;
	add.s32 	%r38, %r38, 32;
	@%p8 bra 	$L__BB11_2;
$L__BB11_7:
	setp.ge.s32 	%p9, %r2, %r24;
	setp.ge.s32 	%p10, %r5, %r25;
	or.pred  	%p11, %p9, %p10;
	@%p11 bra 	$L__BB11_9;
	mad.lo.s32 	%r37, %r25, %r2, %r5;
	cvta.to.global.u64 	%rd10, %rd5;
	mul.wide.s32 	%rd11, %r37, 4;
	add.s64 	%rd12, %rd10, %rd11;
	st.global.f32 	[%rd12], %f110;
$L__BB11_9:
	ret;

}


// ===== COMPILED SASS (sm_100) =====

	.target	sm_100

	.elftype	@"ET_EXEC"


//--------------------- .note.nv.tkinfo           --------------------------
	.section	.note.nv.tkinfo,"",@"SHT_NOTE"
	.sectionflags	@"SHF_NOTE_NV_TKINFO"
	.tkinfo
        /*0018*/ 	.word	0x00000002
        /*0030*/ 	.string	""
        /*0030*/ 	.string	"ptxas"
        /*0030*/ 	.string	"Cuda compilation tools, release 13.0, V13.0.88"
        /*0030*/ 	.string	"Build cuda_13.0.r13.0/compiler.36424714_0"
        /*0030*/ 	.string	"-arch sm_100 -m 64 "



//--------------------- .note.nv.cuinfo           --------------------------
	.section	.note.nv.cuinfo,"",@"SHT_NOTE"
	.sectionflags	@"SHF_NOTE_NV_CUINFO"
        /*0018*/ 	.short	0x0002
        /*001a*/ 	.short	0x0064
        /*001c*/ 	.short	0x0082
	.zero		2


//--------------------- .nv.info                  --------------------------
	.section	.nv.info,"",@"SHT_CUDA_INFO"
	.align	4


	//----- nvinfo : EIATTR_REGCOUNT
	.align		4
        /*0000*/ 	.byte	0x04, 0x2f
        /*0002*/ 	.short	(.L_1 - .L_0)
	.align		4
.L_0:
        /*0004*/ 	.word	index@(_Z17vector_add_kernelPKfS0_Pfi)
        /*0008*/ 	.word	0x0000000c


	//----- nvinfo : EIATTR_FRAME_SIZE
	.align		4
.L_1:
        /*000c*/ 	.byte	0x04, 0x11
        /*000e*/ 	.short	(.L_3 - .L_2)
	.align		4
.L_2:
        /*0010*/ 	.word	index@(_Z17vector_add_kernelPKfS0_Pfi)
        /*0014*/ 	.word	0x00000000


	//----- nvinfo : EIATTR_REGCOUNT
	.align		4
.L_3:
        /*0018*/ 	.byte	0x04, 0x2f
        /*001a*/ 	.short	(.L_5 - .L_4)
	.align		4
.L_4:
        /*001c*/ 	.word	index@(_Z10add_kernelPKfS0_Pfi)
        /*0020*/ 	.word	0x0000000c


	//----- nvinfo : EIATTR_FRAME_SIZE
	.align		4
.L_5:
        /*0024*/ 	.byte	0x04, 0x11
        /*0026*/ 	.short	(.L_7 - .L_6)
	.align		4
.L_6:
        /*0028*/ 	.word	index@(_Z10add_kernelPKfS0_Pfi)
        /*002c*/ 	.word	0x00000000


	//----- nvinfo : EIATTR_REGCOUNT
	.align		4
.L_7:
        /*0030*/ 	.byte	0x04, 0x2f
        /*0032*/ 	.short	(.L_9 - .L_8)
	.align		4
.L_8:
        /*0034*/ 	.word	index@(_Z10mul_kernelPKfS0_Pfi)
        /*0038*/ 	.word	0x0000000c


	//----- nvinfo : EIATTR_FRAME_SIZE
	.align		4
.L_9:
        /*003c*/ 	.byte	0x04, 0x11
        /*003e*/ 	.short	(.L_11 - .L_10)
	.align		4
.L_10:
        /*0040*/ 	.word	index@(_Z10mul_kernelPKfS0_Pfi)
        /*0044*/ 	.word	0x00000000


	//----- nvinfo : EIATTR_REGCOUNT
	.align		4
.L_11:
        /*0048*/ 	.byte	0x04, 0x2f
        /*004a*/ 	.short	(.L_13 - .L_12)
	.align		4
.L_12:
        /*004c*/ 	.word	index@(_Z11relu_kernelPKfPfi)
        /*0050*/ 	.word	0x0000000a


	//----- nvinfo : EIATTR_FRAME_SIZE
	.align		4
.L_13:
        /*0054*/ 	.byte	0x04, 0x11
        /*0056*/ 	.short	(.L_15 - .L_14)
	.align		4
.L_14:
        /*0058*/ 	.word	index@(_Z11relu_kernelPKfPfi)
        /*005c*/ 	.word	0x00000000


	//----- nvinfo : EIATTR_REGCOUNT
	.align		4
.L_15:
        /*0060*/ 	.byte	0x04, 0x2f
        /*0062*/ 	.short	(.L_17 - .L_16)
	.align		4
.L_16:
        /*0064*/ 	.word	index@(_Z25fused_add_mul_relu_kernelPKfS0_S0_Pfi)
        /*0068*/ 	.word	0x0000000e


	//----- nvinfo : EIATTR_FRAME_SIZE
	.align		4
.L_17:
        /*006c*/ 	.byte	0x04, 0x11
        /*006e*/ 	.short	(.L_19 - .L_18)
	.align		4
.L_18:
        /*0070*/ 	.word	index@(_Z25fused_add_mul_relu_kernelPKfS0_S0_Pfi)
        /*0074*/ 	.word	0x00000000


	//----- nvinfo : EIATTR_REGCOUNT
	.align		4
.L_19:
        /*0078*/ 	.byte	0x04, 0x2f
        /*007a*/ 	.short	(.L_21 - .L_20)
	.align		4
.L_20:
        /*007c*/ 	.word	index@(_Z14row_max_kernelPKfPfii)
        /*0080*/ 	.word	0x00000018


	//----- nvinfo : EIATTR_FRAME_SIZE
	.align		4
.L_21:
        /*0084*/ 	.byte	0x04, 0x11
        /*0086*/ 	.short	(.L_23 - .L_22)
	.align		4
.L_22:
        /*0088*/ 	.word	index@(_Z14row_max_kernelPKfPfii)
        /*008c*/ 	.word	0x00000000


	//----- nvinfo : EIATTR_REGCOUNT
	.align		4
.L_23:
        /*0090*/ 	.byte	0x04, 0x2f
        /*0092*/ 	.short	(.L_25 - .L_24)
	.align		4
.L_24:
        /*0094*/ 	.word	index@(_Z14sub_exp_kernelPKfS0_Pfii)
        /*0098*/ 	.word	0x0000000e


	//----- nvinfo : EIATTR_FRAME_SIZE
	.align		4
.L_25:
        /*009c*/ 	.byte	0x04, 0x11
        /*009e*/ 	.short	(.L_27 - .L_26)
	.align		4
.L_26:
        /*00a0*/ 	.word	index@(_Z14sub_exp_kernelPKfS0_Pfii)
        /*00a4*/ 	.word	0x00000000


	//----- nvinfo : EIATTR_REGCOUNT
	.align		4
.L_27:
        /*00a8*/ 	.byte	0x04, 0x2f
        /*00aa*/ 	.short	(.L_29 - .L_28)
	.align		4
.L_28:
        /*00ac*/ 	.word	index@(_Z14row_sum_kernelPKfPfii)
        /*00b0*/ 	.word	0x0000001f


	//----- nvinfo : EIATTR_FRAME_SIZE
	.align		4
.L_29:
        /*00b4*/ 	.byte	0x04, 0x11
        /*00b6*/ 	.short	(.L_31 - .L_30)
	.align		4
.L_30:
        /*00b8*/ 	.word	index@(_Z14row_sum_kernelPKfPfii)
        /*00bc*/ 	.word	0x00000000


	//----- nvinfo : EIATTR_REGCOUNT
	.align		4
.L_31:
        /*00c0*/ 	.byte	0x04, 0x2f
        /*00c2*/ 	.short	(.L_33 - .L_32)
	.align		4
.L_32:
        /*00c4*/ 	.word	index@(_Z10div_kernelPfPKfii)
        /*00c8*/ 	.word	0x00000012


	//----- nvinfo : EIATTR_FRAME_SIZE
	.align		4
.L_33:
        /*00cc*/ 	.byte	0x04, 0x11
        /*00ce*/ 	.short	(.L_35 - .L_34)
	.align		4
.L_34:
        /*00d0*/ 	.word	index@($__internal_1_$__cuda_sm3x_div_rn_noftz_f32_slowpath)
        /*00d4*/ 	.word	0x00000000


	//----- nvinfo : EIATTR_FRAME_SIZE
	.align		4
.L_35:
        /*00d8*/ 	.byte	0x04, 0x11
        /*00da*/ 	.short	(.L_37 - .L_36)
	.align		4
.L_36:
        /*00dc*/ 	.word	index@(_Z10div_kernelPfPKfii)
        /*00e0*/ 	.word	0x00000000


	//----- nvinfo : EIATTR_REGCOUNT
	.align		4
.L_37:
        /*00e4*/ 	.byte	0x04, 0x2f
        /*00e6*/ 	.short	(.L_39 - .L_38)
	.align		4
.L_38:
        /*00e8*/ 	.word	index@(_Z20fused_softmax_kernelPfii)
        /*00ec*/ 	.word	0x00000020


	//----- nvinfo : EIATTR_FRAME_SIZE
	.align		4
.L_39:
        /*00f0*/ 	.byte	0x04, 0x11
        /*00f2*/ 	.short	(.L_41 - .L_40)
	.align		4
.L_40:
        /*00f4*/ 	.word	index@($__internal_0_$__cuda_sm3x_div_rn_noftz_f32_slowpath)
        /*00f8*/ 	.word	0x00000000


	//----- nvinfo : EIATTR_FRAME_SIZE
	.align		4
.L_41:
        /*00fc*/ 	.byte	0x04, 0x11
        /*00fe*/ 	.short	(.L_43 - .L_42)
	.align		4
.L_42:
        /*0100*/ 	.word	index@(_Z20fused_softmax_kernelPfii)
        /*0104*/ 	.word	0x00000000


	//----- nvinfo : EIATTR_REGCOUNT
	.align		4
.L_43:
        /*0108*/ 	.byte	0x04, 0x2f
        /*010a*/ 	.short	(.L_45 - .L_44)
	.align		4
.L_44:
        /*010c*/ 	.word	index@(_Z19matmul_naive_kernelPKfS0_Pfiii)
        /*0110*/ 	.word	0x00000020


	//----- nvinfo : EIATTR_FRAME_SIZE
	.align		4
.L_45:
        /*0114*/ 	.byte	0x04, 0x11
        /*0116*/ 	.short	(.L_47 - .L_46)
	.align		4
.L_46:
        /*0118*/ 	.word	index@(_Z19matmul_naive_kernelPKfS0_Pfiii)
        /*011c*/ 	.word	0x00000000


	//----- nvinfo : EIATTR_REGCOUNT
	.align		4
.L_47:
        /*0120*/ 	.byte	0x04, 0x2f
        /*0122*/ 	.short	(.L_49 - .L_48)
	.align		4
.L_48:
        /*0124*/ 	.word	index@(_Z19matmul_tiled_kernelPKfS0_Pfiii)
        /*0128*/ 	.word	0x00000020


	//----- nvinfo : EIATTR_FRAME_SIZE
	.align		4
.L_49:
        /*012c*/ 	.byte	0x04, 0x11
        /*012e*/ 	.short	(.L_51 - .L_50)
	.align		4
.L_50:
        /*0130*/ 	.word	index@(_Z19matmul_tiled_kernelPKfS0_Pfiii)
        /*0134*/ 	.word	0x00000000


	//----- nvinfo : EIATTR_MIN_STACK_SIZE
	.align		4
.L_51:
        /*0138*/ 	.byte	0x04, 0x12
        /*013a*/ 	.short	(.L_53 - .L_52)
	.align		4
.L_52:
        /*013c*/ 	.word	index@(_Z19matmul_tiled_kernelPKfS0_Pfiii)
        /*0140*/ 	.word	0x00000000


	//----- nvinfo : EIATTR_MIN_STACK_SIZE
	.align		4
.L_53:
        /*0144*/ 	.byte	0x04, 0x12
        /*0146*/ 	.short	(.L_55 - .L_54)
	.align		4
.L_54:
        /*0148*/ 	.word	index@(_Z19matmul_naive_kernelPKfS0_Pfiii)
        /*014c*/ 	.word	0x00000000


	//----- nvinfo : EIATTR_MIN_STACK_SIZE
	.align		4
.L_55:
        /*0150*/ 	.byte	0x04, 0x12
        /*0152*/ 	.short	(.L_57 - .L_56)
	.align		4
.L_56:
        /*0154*/ 	.word	index@(_Z20fused_softmax_kernelPfii)
        /*0158*/ 	.word	0x00000000


	//----- nvinfo : EIATTR_MIN_STACK_SIZE
	.align		4
.L_57:
        /*015c*/ 	.byte	0x04, 0x12
        /*015e*/ 	.short	(.L_59 - .L_58)
	.align		4
.L_58:
        /*0160*/ 	.word	index@(_Z10div_kernelPfPKfii)
        /*0164*/ 	.word	0x00000000


	//----- nvinfo : EIATTR_MIN_STACK_SIZE
	.align		4
.L_59:
        /*0168*/ 	.byte	0x04, 0x12
        /*016a*/ 	.short	(.L_61 - .L_60)
	.align		4
.L_60:
        /*016c*/ 	.word	index@(_Z14row_sum_kernelPKfPfii)
        /*0170*/ 	.word	0x00000000


	//----- nvinfo : EIATTR_MIN_STACK_SIZE
	.align		4
.L_61:
        /*0174*/ 	.byte	0x04, 0x12
        /*0176*/ 	.short	(.L_63 - .L_62)
	.align		4
.L_62:
        /*0178*/ 	.word	index@(_Z14sub_exp_kernelPKfS0_Pfii)
        /*017c*/ 	.word	0x00000000


	//----- nvinfo : EIATTR_MIN_STACK_SIZE
	.align		4
.L_63:
        /*0180*/ 	.byte	0x04, 0x12
        /*0182*/ 	.short	(.L_65 - .L_64)
	.align		4
.L_64:
        /*0184*/ 	.word	index@(_Z14row_max_kernelPKfPfii)
        /*0188*/ 	.word	0x00000000


	//----- nvinfo : EIATTR_MIN_STACK_SIZE
	.align		4
.L_65:
        /*018c*/ 	.byte	0x04, 0x12
        /*018e*/ 	.short	(.L_67 - .L_66)
	.align		4
.L_66:
        /*0190*/ 	.word	index@(_Z25fused_add_mul_relu_kernelPKfS0_S0_Pfi)
        /*0194*/ 	.word	0x00000000


	//----- nvinfo : EIATTR_MIN_STACK_SIZE
	.align		4
.L_67:
        /*0198*/ 	.byte	0x04, 0x12
        /*019a*/ 	.short	(.L_69 - .L_68)
	.align		4
.L_68:
        /*019c*/ 	.word	index@(_Z11relu_kernelPKfPfi)
        /*01a0*/ 	.word	0x00000000


	//----- nvinfo : EIATTR_MIN_STACK_SIZE
	.align		4
.L_69:
        /*01a4*/ 	.byte	0x04, 0x12
        /*01a6*/ 	.short	(.L_71 - .L_70)
	.align		4
.L_70:
        /*01a8*/ 	.word	index@(_Z10mul_kernelPKfS0_Pfi)
        /*01ac*/ 	.word	0x00000000


	//----- nvinfo : EIATTR_MIN_STACK_SIZE
	.align		4
.L_71:
        /*01b0*/ 	.byte	0x04, 0x12
        /*01b2*/ 	.short	(.L_73 - .L_72)
	.align		4
.L_72:
        /*01b4*/ 	.word	index@(_Z10add_kernelPKfS0_Pfi)
        /*01b8*/ 	.word	0x00000000


	//----- nvinfo : EIATTR_MIN_STACK_SIZE
	.align		4
.L_73:
        /*01bc*/ 	.byte	0x04, 0x12
        /*01be*/ 	.short	(.L_75 - .L_74)
	.align		4
.L_74:
        /*01c0*/ 	.word	index@(_Z17vector_add_kernelPKfS0_Pfi)
        /*01c4*/ 	.word	0x00000000
.L_75:


//--------------------- .nv.compat                --------------------------
	.section	.nv.compat,"",@"SHT_CUDA_COMPAT_INFO"
	.align	4
        /*0000*/ 	.byte	0x02, 0x09, 0x00, 0x00, 0x02, 0x02, 0x01, 0x00, 0x02, 0x05, 0x05, 0x00, 0x03, 0x07, 0x01, 0x01
        /*0010*/ 	.byte	0x02, 0x03, 0x00, 0x00, 0x02, 0x06, 0x01, 0x00, 0x04, 0x0b, 0x08, 0x00, 0x01, 0x00, 0x00, 0x00
        /*0020*/ 	.byte	0x00, 0x00, 0x00, 0x00


//--------------------- .nv.info._Z19matmul_tiled_kernelPKfS0_Pfiii --------------------------
	.section	.nv.info._Z19matmul_tiled_kernelPKfS0_Pfiii,"",@"SHT_CUDA_INFO"
	.sectionflags	@""
	.align	4


	//----- nvinfo : EIATTR_CUDA_API_VERSION
	.align		4
        /*0000*/ 	.byte	0x04, 0x37
        /*0002*/ 	.short	(.L_77 - .L_76)
.L_76:
        /*0004*/ 	.word	0x00000082


	//----- nvinfo : EIATTR_KPARAM_INFO
	.align		4
.L_77:
        /*0008*/ 	.byte	0x04, 0x17
        /*000a*/ 	.short	(.L_79 - .L_78)
.L_78:
        /*000c*/ 	.word	0x00000000
        /*0010*/ 	.short	0x0005
        /*0012*/ 	.short	0x0020
        /*0014*/ 	.byte	0x00, 0xf0, 0x11, 0x00


	//----- nvinfo : EIATTR_KPARAM_INFO
	.align		4
.L_79:
        /*0018*/ 	.byte	0x04, 0x17
        /*001a*/ 	.short	(.L_81 - .L_80)
.L_80:
        /*001c*/ 	.word	0x00000000
        /*0020*/ 	.short	0x0004
        /*0022*/ 	.short	0x001c
        /*0024*/ 	.byte	0x00, 0xf0, 0x11, 0x00


	//----- nvinfo : EIATTR_KPARAM_INFO
	.align		4
.L_81:
        /*0028*/ 	.byte	0x04, 0x17
        /*002a*/ 	.short	(.L_83 - .L_82)
.L_82:
        /*002c*/ 	.word	0x00000000
        /*0030*/ 	.short	0x0003
        /*0032*/ 	.short	0x0018
        /*0034*/ 	.byte	0x00, 0xf0, 0x11, 0x00


	//----- nvinfo : EIATTR_KPARAM_INFO
	.align		4
.L_83:
        /*0038*/ 	.byte	0x04, 0x17
        /*003a*/ 	.short	(.L_85 - .L_84)
.L_84:
        /*003c*/ 	.word	0x00000000
        /*0040*/ 	.short	0x0002
        /*0042*/ 	.short	0x0010
        /*0044*/ 	.byte	0x00, 0xf5, 0x21, 0x00


	//----- nvinfo : EIATTR_KPARAM_INFO
	.align		4
.L_85:
        /*0048*/ 	.byte	0x04, 0x17
        /*004a*/ 	.short	(.L_87 - .L_86)
.L_86:
        /*004c*/ 	.word	0x00000000
        /*0050*/ 	.short	0x0001
        /*0052*/ 	.short	0x0008
        /*0054*/ 	.byte	0x00, 0xf5, 0x21, 0x00


	//----- nvinfo : EIATTR_KPARAM_INFO
	.align		4
.L_87:
        /*0058*/ 	.byte	0x04, 0x17
        /*005a*/ 	.short	(.L_89 - .L_88)
.L_88:
        /*005c*/ 	.word	0x00000000
        /*0060*/ 	.short	0x0000
        /*0062*/ 	.short	0x0000
        /*0064*/ 	.byte	0x00, 0xf5, 0x21, 0x00


	//----- nvinfo : EIATTR_SPARSE_MMA_MASK
	.align		4
.L_89:
        /*0068*/ 	.byte	0x03, 0x50
        /*006a*/ 	.short	0x0000


	//----- nvinfo : EIATTR_MAXREG_COUNT
	.align		4
        /*006c*/ 	.byte	0x03, 0x1b
        /*006e*/ 	.short	0x00ff


	//----- nvinfo : EIATTR_NUM_BARRIERS
	.align		4
        /*0070*/ 	.byte	0x02, 0x4c
        /*0072*/ 	.byte	0x01
	.zero		1


	//----- nvinfo : EIATTR_MERCURY_ISA_VERSION
	.align		4
        /*0074*/ 	.byte	0x03, 0x5f
        /*0076*/ 	.short	0x0101


	//----- nvinfo : EIATTR_VRC_CTA_INIT_COUNT
	.align		4
        /*0078*/ 	.byte	0x02, 0x4a
	.zero		1
	.zero		1


	//----- nvinfo : EIATTR_EXIT_INSTR_OFFSETS
	.align		4
        /*007c*/ 	.byte	0x04, 0x1c
        /*007e*/ 	.short	(.L_91 - .L_90)


	//   ....[0]....
.L_90:
        /*0080*/ 	.word	0x00000820


	//   ....[1]....
        /*0084*/ 	.word	0x00000870


	//----- nvinfo : EIATTR_CBANK_PARAM_SIZE
	.align		4
.L_91:
        /*0088*/ 	.byte	0x03, 0x19
        /*008a*/ 	.short	0x0024


	//----- nvinfo : EIATTR_PARAM_CBANK
	.align		4
        /*008c*/ 	.byte	0x04, 0x0a
        /*008e*/ 	.short	(.L_93 - .L_92)
	.align		4
.L_92:
        /*0090*/ 	.word	index@(.nv.constant0._Z19matmul_tiled_kernelPKfS0_Pfiii)
        /*0094*/ 	.short	0x0380
        /*0096*/ 	.short	0x0024


	//----- nvinfo : EIATTR_SW_WAR
	.align		4
.L_93:
        /*0098*/ 	.byte	0x04, 0x36
        /*009a*/ 	.short	(.L_95 - .L_94)
.L_94:
        /*009c*/ 	.word	0x00000008
.L_95:


//--------------------- .nv.info._Z19matmul_naive_kernelPKfS0_Pfiii --------------------------
	.section	.nv.info._Z19matmul_naive_kernelPKfS0_Pfiii,"",@"SHT_CUDA_INFO"
	.sectionflags	@""
	.align	4


	//----- nvinfo : EIATTR_CUDA_API_VERSION
	.align		4
        /*0000*/ 	.byte	0x04, 0x37
        /*0002*/ 	.short	(.L_97 - .L_96)
.L_96:
        /*0004*/ 	.word	0x00000082


	//----- nvinfo : EIATTR_KPARAM_INFO
	.align		4
.L_97:
        /*0008*/ 	.byte	0x04, 0x17
        /*000a*/ 	.short	(.L_99 - .L_98)
.L_98:
        /*000c*/ 	.word	0x00000000
        /*0010*/ 	.short	0x0005
        /*0012*/ 	.short	0x0020
        /*0014*/ 	.byte	0x00, 0xf0, 0x11, 0x00


	//----- nvinfo : EIATTR_KPARAM_INFO
	.align		4
.L_99:
        /*0018*/ 	.byte	0x04, 0x17
        /*001a*/ 	.short	(.L_101 - .L_100)
.L_100:
        /*001c*/ 	.word	0x00000000
        /*0020*/ 	.short	0x0004
        /*0022*/ 	.short	0x001c
        /*0024*/ 	.byte	0x00, 0xf0, 0x11, 0x00


	//----- nvinfo : EIATTR_KPARAM_INFO
	.align		4
.L_101:
        /*0028*/ 	.byte	0x04, 0x17
        /*002a*/ 	.short	(.L_103 - .L_102)
.L_102:
        /*002c*/ 	.word	0x00000000
        /*0030*/ 	.short	0x0003
        /*0032*/ 	.short	0x0018
        /*0034*/ 	.byte	0x00, 0xf0, 0x11, 0x00


	//----- nvinfo : EIATTR_KPARAM_INFO
	.align		4
.L_103:
        /*0038*/ 	.byte	0x04, 0x17
        /*003a*/ 	.short	(.L_105 - .L_104)
.L_104:
        /*003c*/ 	.word	0x00000000
        /*0040*/ 	.short	0x0002
        /*0042*/ 	.short	0x0010
        /*0044*/ 	.byte	0x00, 0xf5, 0x21, 0x00


	//----- nvinfo : EIATTR_KPARAM_INFO
	.align		4
.L_105:
        /*0048*/ 	.byte	0x04, 0x17
        /*004a*/ 	.short	(.L_107 - .L_106)
.L_106:
        /*004c*/ 	.word	0x00000000
        /*0050*/ 	.short	0x0001
        /*0052*/ 	.short	0x0008
        /*0054*/ 	.byte	0x00, 0xf5, 0x21, 0x00


	//----- nvinfo : EIATTR_KPARAM_INFO
	.align		4
.L_107:
        /*0058*/ 	.byte	0x04, 0x17
        /*005a*/ 	.short	(.L_109 - .L_108)
.L_108:
        /*005c*/ 	.word	0x00000000
        /*0060*/ 	.short	0x0000
        /*0062*/ 	.short	0x0000
        /*0064*/ 	.byte	0x00, 0xf5, 0x21, 0x00


	//----- nvinfo : EIATTR_SPARSE_MMA_MASK
	.align		4
.L_109:
        /*0068*/ 	.byte	0x03, 0x50
        /*006a*/ 	.short	0x0000


	//----- nvinfo : EIATTR_MAXREG_COUNT
	.align		4
        /*006c*/ 	.byte	0x03, 0x1b
        /*006e*/ 	.short	0x00ff


	//----- nvinfo : EIATTR_MERCURY_ISA_VERSION
	.align		4
        /*0070*/ 	.byte	0x03, 0x5f
        /*0072*/ 	.short	0x0101


	//----- nvinfo : EIATTR_VRC_CTA_INIT_COUNT
	.align		4
        /*0074*/ 	.byte	0x02, 0x4a
	.zero		1
	.zero		1


	//----- nvinfo : EIATTR_EXIT_INSTR_OFFSETS
	.align		4
        /*0078*/ 	.byte	0x04, 0x1c
        /*007a*/ 	.short	(.L_111 - .L_110)


	//   ....[0]....
.L_110:
        /*007c*/ 	.word	0x000000c0


	//   ....[1]....
        /*0080*/ 	.word	0x000008e0


	//----- nvinfo : EIATTR_CBANK_PARAM_SIZE
	.align		4
.L_111:
        /*0084*/ 	.byte	0x03, 0x19
        /*0086*/ 	.short	0x0024


	//----- nvinfo : EIATTR_PARAM_CBANK
	.align		4
        /*0088*/ 	.byte	0x04, 0x0a
        /*008a*/ 	.short	(.L_113 - .L_112)
	.align		4
.L_112:
        /*008c*/ 	.word	index@(.nv.constant0._Z19matmul_naive_kernelPKfS0_Pfiii)
        /*0090*/ 	.short	0x0380
        /*0092*/ 	.short	0x0024


	//----- nvinfo : EIATTR_SW_WAR
	.align		4
.L_113:
        /*0094*/ 	.byte	0x04, 0x36
        /*0096*/ 	.short	(.L_115 - .L_114)
.L_114:
        /*0098*/ 	.word	0x00000008
.L_115:


//--------------------- .nv.info._Z20fused_softmax_kernelPfii --------------------------
	.section	.nv.info._Z20fused_softmax_kernelPfii,"",@"SHT_CUDA_INFO"
	.sectionflags	@""
	.align	4


	//----- nvinfo : EIATTR_CUDA_API_VERSION
	.align		4
        /*0000*/ 	.byte	0x04, 0x37
        /*0002*/ 	.short	(.L_117 - .L_116)
.L_116:
        /*0004*/ 	.word	0x00000082


	//----- nvinfo : EIATTR_KPARAM_INFO
	.align		4
.L_117:
        /*0008*/ 	.byte	0x04, 0x17
        /*000a*/ 	.short	(.L_119 - .L_118)
.L_118:
        /*000c*/ 	.word	0x00000000
        /*0010*/ 	.short	0x0002
        /*0012*/ 	.short	0x000c
        /*0014*/ 	.byte	0x00, 0xf0, 0x11, 0x00


	//----- nvinfo : EIATTR_KPARAM_INFO
	.align		4
.L_119:
        /*0018*/ 	.byte	0x04, 0x17
        /*001a*/ 	.short	(.L_121 - .L_120)
.L_120:
        /*001c*/ 	.word	0x00000000
        /*0020*/ 	.short	0x0001
        /*0022*/ 	.short	0x0008
        /*0024*/ 	.byte	0x00, 0xf0, 0x11, 0x00


	//----- nvinfo : EIATTR_KPARAM_INFO
	.align		4
.L_121:
        /*0028*/ 	.byte	0x04, 0x17
        /*002a*/ 	.short	(.L_123 - .L_122)
.L_122:
        /*002c*/ 	.word	0x00000000
        /*0030*/ 	.short	0x0000
        /*0032*/ 	.short	0x0000
        /*0034*/ 	.byte	0x00, 0xf5, 0x21, 0x00


	//----- nvinfo : EIATTR_SPARSE_MMA_MASK
	.align		4
.L_123:
        /*0038*/ 	.byte	0x03, 0x50
        /*003a*/ 	.short	0x0000


	//----- nvinfo : EIATTR_MAXREG_COUNT
	.align		4
        /*003c*/ 	.byte	0x03, 0x1b
        /*003e*/ 	.short	0x00ff


	//----- nvinfo : EIATTR_MERCURY_ISA_VERSION
	.align		4
        /*0040*/ 	.byte	0x03, 0x5f
        /*0042*/ 	.short	0x0101


	//----- nvinfo : EIATTR_VRC_CTA_INIT_COUNT
	.align		4
        /*0044*/ 	.byte	0x02, 0x4a
	.zero		1
	.zero		1


	//----- nvinfo : EIATTR_EXIT_INSTR_OFFSETS
	.align		4
        /*0048*/ 	.byte	0x04, 0x1c
        /*004a*/ 	.short	(.L_125 - .L_124)


	//   ....[0]....
.L_124:
        /*004c*/ 	.word	0x00000040


	//   ....[1]....
        /*0050*/ 	.word	0x000014d0


	//   ....[2]....
        /*0054*/ 	.word	0x00002350


	//   ....[3]....
        /*0058*/ 	.word	0x00002a90


	//   ....[4]....
        /*005c*/ 	.word	0x00002e90


	//   ....[5]....
        /*0060*/ 	.word	0x00003040


	//----- nvinfo : EIATTR_CRS_STACK_SIZE
	.align		4
.L_125:
        /*0064*/ 	.byte	0x04, 0x1e
        /*0066*/ 	.short	(.L_127 - .L_126)
.L_126:
        /*0068*/ 	.word	0x00000000


	//----- nvinfo : EIATTR_CBANK_PARAM_SIZE
	.align		4
.L_127:
        /*006c*/ 	.byte	0x03, 0x19
        /*006e*/ 	.short	0x0010


	//----- nvinfo : EIATTR_PARAM_CBANK
	.align		4
        /*0070*/ 	.byte	0x04, 0x0a
        /*0072*/ 	.short	(.L_129 - .L_128)
	.align		4
.L_128:
        /*0074*/ 	.word	index@(.nv.constant0._Z20fused_softmax_kernelPfii)
        /*0078*/ 	.short	0x0380
        /*007a*/ 	.short	0x0010


	//----- nvinfo : EIATTR_SW_WAR
	.align		4
.L_129:
        /*007c*/ 	.byte	0x04, 0x36
        /*007e*/ 	.short	(.L_131 - .L_130)
.L_130:
        /*0080*/ 	.word	0x00000008
.L_131:


//--------------------- .nv.info._Z10div_kernelPfPKfii --------------------------
	.section	.nv.info._Z10div_kernelPfPKfii,"",@"SHT_CUDA_INFO"
	.sectionflags	@""
	.align	4


	//----- nvinfo : EIATTR_CUDA_API_VERSION
	.align		4
        /*0000*/ 	.byte	0x04, 0x37
        /*0002*/ 	.short	(.L_133 - .L_132)
.L_132:
        /*0004*/ 	.word	0x00000082


	//----- nvinfo : EIATTR_KPARAM_INFO
	.align		4
.L_133:
        /*0008*/ 	.byte	0x04, 0x17
        /*000a*/ 	.short	(.L_135 - .L_134)
.L_134:
        /*000c*/ 	.word	0x00000000
        /*0010*/ 	.short	0x0003
        /*0012*/ 	.short	0x0014
        /*0014*/ 	.byte	0x00, 0xf0, 0x11, 0x00


	//----- nvinfo : EIATTR_KPARAM_INFO
	.align		4
.L_135:
        /*0018*/ 	.byte	0x04, 0x17
        /*001a*/ 	.short	(.L_137 - .L_136)
.L_136:
        /*001c*/ 	.word	0x00000000
        /*0020*/ 	.short	0x0002
        /*0022*/ 	.short	0x0010
        /*0024*/ 	.byte	0x00, 0xf0, 0x11, 0x00


	//----- nvinfo : EIATTR_KPARAM_INFO
	.align		4
.L_137:
        /*0028*/ 	.byte	0x04, 0x17
        /*002a*/ 	.short	(.L_139 - .L_138)
.L_138:
        /*002c*/ 	.word	0x00000000
        /*0030*/ 	.short	0x0001
        /*0032*/ 	.short	0x0008
        /*0034*/ 	.byte	0x00, 0xf5, 0x21, 0x00


	//----- nvinfo : EIATTR_KPARAM_INFO
	.align		4
.L_139:
        /*0038*/ 	.byte	0x04, 0x17
        /*003a*/ 	.short	(.L_141 - .L_140)
.L_140:
        /*003c*/ 	.word	0x00000000
        /*0040*/ 	.short	0x0000
        /*0042*/ 	.short	0x0000
        /*0044*/ 	.byte	0x00, 0xf5, 0x21, 0x00


	//----- nvinfo : EIATTR_SPARSE_MMA_MASK
	.align		4
.L_141:
        /*0048*/ 	.byte	0x03, 0x50
        /*004a*/ 	.short	0x0000


	//----- nvinfo : EIATTR_MAXREG_COUNT
	.align		4
        /*004c*/ 	.byte	0x03, 0x1b
        /*004e*/ 	.short	0x00ff


	//----- nvinfo : EIATTR_MERCURY_ISA_VERSION
	.align		4
        /*0050*/ 	.byte	0x03, 0x5f
        /*0052*/ 	.short	0x0101


	//----- nvinfo : EIATTR_VRC_CTA_INIT_COUNT
	.align		4
        /*0054*/ 	.byte	0x02, 0x4a
	.zero		1
	.zero		1


	//----- nvinfo : EIATTR_EXIT_INSTR_OFFSETS
	.align		4
        /*0058*/ 	.byte	0x04, 0x1c
        /*005a*/ 	.short	(.L_143 - .L_142)


	//   ....[0]....
.L_142:
        /*005c*/ 	.word	0x00000080


	//   ....[1]....
        /*0060*/ 	.word	0x00000360


	//----- nvinfo : EIATTR_CRS_STACK_SIZE
	.align		4
.L_143:
        /*0064*/ 	.byte	0x04, 0x1e
        /*0066*/ 	.short	(.L_145 - .L_144)
.L_144:
        /*0068*/ 	.word	0x00000000


	//----- nvinfo : EIATTR_CBANK_PARAM_SIZE
	.align		4
.L_145:
        /*006c*/ 	.byte	0x03, 0x19
        /*006e*/ 	.short	0x0018


	//----- nvinfo : EIATTR_PARAM_CBANK
	.align		4
        /*0070*/ 	.byte	0x04, 0x0a
        /*0072*/ 	.short	(.L_147 - .L_146)
	.align		4
.L_146:
        /*0074*/ 	.word	index@(.nv.constant0._Z10div_kernelPfPKfii)
        /*0078*/ 	.short	0x0380
        /*007a*/ 	.short	0x0018


	//----- nvinfo : EIATTR_SW_WAR
	.align		4
.L_147:
        /*007c*/ 	.byte	0x04, 0x36
        /*007e*/ 	.short	(.L_149 - .L_148)
.L_148:
        /*0080*/ 	.word	0x00000008
.L_149:


//--------------------- .nv.info._Z14row_sum_kernelPKfPfii --------------------------
	.section	.nv.info._Z14row_sum_kernelPKfPfii,"",@"SHT_CUDA_INFO"
	.sectionflags	@""
	.align	4


	//----- nvinfo : EIATTR_CUDA_API_VERSION
	.align		4
        /*0000*/ 	.byte	0x04, 0x37
        /*0002*/ 	.short	(.L_151 - .L_150)
.L_150:
        /*0004*/ 	.word	0x00000082


	//----- nvinfo : EIATTR_KPARAM_INFO
	.align		4
.L_151:
        /*0008*/ 	.byte	0x04, 0x17
        /*000a*/ 	.short	(.L_153 - .L_152)
.L_152:
        /*000c*/ 	.word	0x00000000
        /*0010*/ 	.short	0x0003
        /*0012*/ 	.short	0x0014
        /*0014*/ 	.byte	0x00, 0xf0, 0x11, 0x00


	//----- nvinfo : EIATTR_KPARAM_INFO
	.align		4
.L_153:
        /*0018*/ 	.byte	0x04, 0x17
        /*001a*/ 	.short	(.L_155 - .L_154)
.L_154:
        /*001c*/ 	.word	0x00000000
        /*0020*/ 	.short	0x0002
        /*0022*/ 	.short	0x0010
        /*0024*/ 	.byte	0x00, 0xf0, 0x11, 0x00


	//----- nvinfo : EIATTR_KPARAM_INFO
	.align		4
.L_155:
        /*0028*/ 	.byte	0x04, 0x17
        /*002a*/ 	.short	(.L_157 - .L_156)
.L_156:
        /*002c*/ 	.word	0x00000000
        /*0030*/ 	.short	0x0001
        /*0032*/ 	.short	0x0008
        /*0034*/ 	.byte	0x00, 0xf5, 0x21, 0x00


	//----- nvinfo : EIATTR_KPARAM_INFO
	.align		4
.L_157:
        /*0038*/ 	.byte	0x04, 0x17
        /*003a*/ 	.short	(.L_159 - .L_158)
.L_158:
        /*003c*/ 	.word	0x00000000
        /*0040*/ 	.short	0x0000
        /*0042*/ 	.short	0x0000
        /*0044*/ 	.byte	0x00, 0xf5, 0x21, 0x00


	//----- nvinfo : EIATTR_SPARSE_MMA_MASK
	.align		4
.L_159:
        /*0048*/ 	.byte	0x03, 0x50
        /*004a*/ 	.short	0x0000


	//----- nvinfo : EIATTR_MAXREG_COUNT
	.align		4
        /*004c*/ 	.byte	0x03, 0x1b
        /*004e*/ 	.short	0x00ff


	//----- nvinfo : EIATTR_MERCURY_ISA_VERSION
	.align		4
        /*0050*/ 	.byte	0x03, 0x5f
        /*0052*/ 	.short	0x0101


	//----- nvinfo : EIATTR_VRC_CTA_INIT_COUNT
	.align		4
        /*0054*/ 	.byte	0x02, 0x4a
	.zero		1
	.zero		1


	//----- nvinfo : EIATTR_EXIT_INSTR_OFFSETS
	.align		4
        /*0058*/ 	.byte	0x04, 0x1c
        /*005a*/ 	.short	(.L_161 - .L_160)


	//   ....[0]....
.L_160:
        /*005c*/ 	.word	0x00000040


	//   ....[1]....
        /*0060*/ 	.word	0x00000800


	//----- nvinfo : EIATTR_CBANK_PARAM_SIZE
	.align		4
.L_161:
        /*0064*/ 	.byte	0x03, 0x19
        /*0066*/ 	.short	0x0018


	//----- nvinfo : EIATTR_PARAM_CBANK
	.align		4
        /*0068*/ 	.byte	0x04, 0x0a
        /*006a*/ 	.short	(.L_163 - .L_162)
	.align		4
.L_162:
        /*006c*/ 	.word	index@(.nv.constant0._Z14row_sum_kernelPKfPfii)
        /*0070*/ 	.short	0x0380
        /*0072*/ 	.short	0x0018


	//----- nvinfo : EIATTR_SW_WAR
	.align		4
.L_163:
        /*0074*/ 	.byte	0x04, 0x36
        /*0076*/ 	.short	(.L_165 - .L_164)
.L_164:
        /*0078*/ 	.word	0x00000008
.L_165:


//--------------------- .nv.info._Z14sub_exp_kernelPKfS0_Pfii --------------------------
	.section	.nv.info._Z14sub_exp_kernelPKfS0_Pfii,"",@"SHT_CUDA_INFO"
	.sectionflags	@""
	.align	4


	//----- nvinfo : EIATTR_CUDA_API_VERSION
	.align		4
        /*0000*/ 	.byte	0x04, 0x37
        /*0002*/ 	.short	(.L_167 - .L_166)
.L_166:
        /*0004*/ 	.word	0x00000082


	//----- nvinfo : EIATTR_KPARAM_INFO
	.align		4
.L_167:
        /*0008*/ 	.byte	0x04, 0x17
        /*000a*/ 	.short	(.L_169 - .L_168)
.L_168:
        /*000c*/ 	.word	0x00000000
        /*0010*/ 	.short	0x0004
        /*0012*/ 	.short	0x001c
        /*0014*/ 	.byte	0x00, 0xf0, 0x11, 0x00


	//----- nvinfo : EIATTR_KPARAM_INFO
	.align		4
.L_169:
        /*0018*/ 	.byte	0x04, 0x17
        /*001a*/ 	.short	(.L_171 - .L_170)
.L_170:
        /*001c*/ 	.word	0x00000000
        /*0020*/ 	.short	0x0003
        /*0022*/ 	.short	0x0018
        /*0024*/ 	.byte	0x00, 0xf0, 0x11, 0x00


	//----- nvinfo : EIATTR_KPARAM_INFO
	.align		4
.L_171:
        /*0028*/ 	.byte	0x04, 0x17
        /*002a*/ 	.short	(.L_173 - .L_172)
.L_172:
        /*002c*/ 	.word	0x00000000
        /*0030*/ 	.short	0x0002
        /*0032*/ 	.short	0x0010
        /*0034*/ 	.byte	0x00, 0xf5, 0x21, 0x00


	//----- nvinfo : EIATTR_KPARAM_INFO
	.align		4
.L_173:
        /*0038*/ 	.byte	0x04, 0x17
        /*003a*/ 	.short	(.L_175 - .L_174)
.L_174:
        /*003c*/ 	.word	0x00000000
        /*0040*/ 	.short	0x0001
        /*0042*/ 	.short	0x0008
        /*0044*/ 	.byte	0x00, 0xf5, 0x21, 0x00


	//----- nvinfo : EIATTR_KPARAM_INFO
	.align		4
.L_175:
        /*0048*/ 	.byte	0x04, 0x17
        /*004a*/ 	.short	(.L_177 - .L_176)
.L_176:
        /*004c*/ 	.word	0x00000000
        /*0050*/ 	.short	0x0000
        /*0052*/ 	.short	0x0000
        /*0054*/ 	.byte	0x00, 0xf5, 0x21, 0x00


	//----- nvinfo : EIATTR_SPARSE_MMA_MASK
	.align		4
.L_177:
        /*0058*/ 	.byte	0x03, 0x50
        /*005a*/ 	.short	0x0000


	//----- nvinfo : EIATTR_MAXREG_COUNT
	.align		4
        /*005c*/ 	.byte	0x03, 0x1b
        /*005e*/ 	.short	0x00ff


	//----- nvinfo : EIATTR_MERCURY_ISA_VERSION
	.align		4
        /*0060*/ 	.byte	0x03, 0x5f
        /*0062*/ 	.short	0x0101


	//----- nvinfo : EIATTR_VRC_CTA_INIT_COUNT
	.align		4
        /*0064*/ 	.byte	0x02, 0x4a
	.zero		1
	.zero		1


	//----- nvinfo : EIATTR_EXIT_INSTR_OFFSETS
	.align		4
        /*0068*/ 	.byte	0x04, 0x1c
        /*006a*/ 	.short	(.L_179 - .L_178)


	//   ....[0]....
.L_178:
        /*006c*/ 	.word	0x00000080


	//   ....[1]....
        /*0070*/ 	.word	0x00000350


	//----- nvinfo : EIATTR_CBANK_PARAM_SIZE
	.align		4
.L_179:
        /*0074*/ 	.byte	0x03, 0x19
        /*0076*/ 	.short	0x0020


	//----- nvinfo : EIATTR_PARAM_CBANK
	.align		4
        /*0078*/ 	.byte	0x04, 0x0a
        /*007a*/ 	.short	(.L_181 - .L_180)
	.align		4
.L_180:
        /*007c*/ 	.word	index@(.nv.constant0._Z14sub_exp_kernelPKfS0_Pfii)
        /*0080*/ 	.short	0x0380
        /*0082*/ 	.short	0x0020


	//----- nvinfo : EIATTR_SW_WAR
	.align		4
.L_181:
        /*0084*/ 	.byte	0x04, 0x36
        /*0086*/ 	.short	(.L_183 - .L_182)
.L_182:
        /*0088*/ 	.word	0x00000008
.L_183:


//--------------------- .nv.info._Z14row_max_kernelPKfPfii --------------------------
	.section	.nv.info._Z14row_max_kernelPKfPfii,"",@"SHT_CUDA_INFO"
	.sectionflags	@""
	.align	4


	//----- nvinfo : EIATTR_CUDA_API_VERSION
	.align		4
        /*0000*/ 	.byte	0x04, 0x37
        /*0002*/ 	.short	(.L_185 - .L_184)
.L_184:
        /*0004*/ 	.word	0x00000082


	//----- nvinfo : EIATTR_KPARAM_INFO
	.align		4
.L_185:
        /*0008*/ 	.byte	0x04, 0x17
        /*000a*/ 	.short	(.L_187 - .L_186)
.L_186:
        /*000c*/ 	.word	0x00000000
        /*0010*/ 	.short	0x0003
        /*0012*/ 	.short	0x0014
        /*0014*/ 	.byte	0x00, 0xf0, 0x11, 0x00


	//----- nvinfo : EIATTR_KPARAM_INFO
	.align		4
.L_187:
        /*0018*/ 	.byte	0x04, 0x17
        /*001a*/ 	.short	(.L_189 - .L_188)
.L_188:
        /*001c*/ 	.word	0x00000000
        /*0020*/ 	.short	0x0002
        /*0022*/ 	.short	0x0010
        /*0024*/ 	.byte	0x00, 0xf0, 0x11, 0x00


	//----- nvinfo : EIATTR_KPARAM_INFO
	.align		4
.L_189:
        /*0028*/ 	.byte	0x04, 0x17
        /*002a*/ 	.short	(.L_191 - .L_190)
.L_190:
        /*002c*/ 	.word	0x00000000
        /*0030*/ 	.short	0x0001
        /*0032*/ 	.short	0x0008
        /*0034*/ 	.byte	0x00, 0xf5, 0x21, 0x00


	//----- nvinfo : EIATTR_KPARAM_INFO
	.align		4
.L_191:
        /*0038*/ 	.byte	0x04, 0x17
        /*003a*/ 	.short	(.L_193 - .L_192)
.L_192:
        /*003c*/ 	.word	0x00000000
        /*0040*/ 	.short	0x0000
        /*0042*/ 	.short	0x0000
        /*0044*/ 	.byte	0x00, 0xf5, 0x21, 0x00


	//----- nvinfo : EIATTR_SPARSE_MMA_MASK
	.align		4
.L_193:
        /*0048*/ 	.byte	0x03, 0x50
        /*004a*/ 	.short	0x0000


	//----- nvinfo : EIATTR_MAXREG_COUNT
	.align		4
        /*004c*/ 	.byte	0x03, 0x1b
        /*004e*/ 	.short	0x00ff


	//----- nvinfo : EIATTR_MERCURY_ISA_VERSION
	.align		4
        /*0050*/ 	.byte	0x03, 0x5f
        /*0052*/ 	.short	0x0101


	//----- nvinfo : EIATTR_VRC_CTA_INIT_COUNT
	.align		4
        /*0054*/ 	.byte	0x02, 0x4a
	.zero		1
	.zero		1


	//----- nvinfo : EIATTR_EXIT_INSTR_OFFSETS
	.align		4
        /*0058*/ 	.byte	0x04, 0x1c
        /*005a*/ 	.short	(.L_195 - .L_194)


	//   ....[0]....
.L_194:
        /*005c*/ 	.word	0x00000040


	//   ....[1]....
        /*0060*/ 	.word	0x00000730


	//----- nvinfo : EIATTR_CBANK_PARAM_SIZE
	.align		4
.L_195:
        /*0064*/ 	.byte	0x03, 0x19
        /*0066*/ 	.short	0x0018


	//----- nvinfo : EIATTR_PARAM_CBANK
	.align		4
        /*0068*/ 	.byte	0x04, 0x0a
        /*006a*/ 	.short	(.L_197 - .L_196)
	.align		4
.L_196:
        /*006c*/ 	.word	index@(.nv.constant0._Z14row_max_kernelPKfPfii)
        /*0070*/ 	.short	0x0380
        /*0072*/ 	.short	0x0018


	//----- nvinfo : EIATTR_SW_WAR
	.align		4
.L_197:
        /*0074*/ 	.byte	0x04, 0x36
        /*0076*/ 	.short	(.L_199 - .L_198)
.L_198:
        /*0078*/ 	.word	0x00000008
.L_199:


//--------------------- .nv.info._Z25fused_add_mul_relu_kernelPKfS0_S0_Pfi --------------------------
	.section	.nv.info._Z25fused_add_mul_relu_kernelPKfS0_S0_Pfi,"",@"SHT_CUDA_INFO"
	.sectionflags	@""
	.align	4


	//----- nvinfo : EIATTR_CUDA_API_VERSION
	.align		4
        /*0000*/ 	.byte	0x04, 0x37
        /*0002*/ 	.short	(.L_201 - .L_200)
.L_200:
        /*0004*/ 	.word	0x00000082


	//----- nvinfo : EIATTR_KPARAM_INFO
	.align		4
.L_201:
        /*0008*/ 	.byte	0x04, 0x17
        /*000a*/ 	.short	(.L_203 - .L_202)
.L_202:
        /*000c*/ 	.word	0x00000000
        /*0010*/ 	.short	0x0004
        /*0012*/ 	.short	0x0020
        /*0014*/ 	.byte	0x00, 0xf0, 0x11, 0x00


	//----- nvinfo : EIATTR_KPARAM_INFO
	.align		4
.L_203:
        /*0018*/ 	.byte	0x04, 0x17
        /*001a*/ 	.short	(.L_205 - .L_204)
.L_204:
        /*001c*/ 	.word	0x00000000
        /*0020*/ 	.short	0x0003
        /*0022*/ 	.short	0x0018
        /*0024*/ 	.byte	0x00, 0xf5, 0x21, 0x00


	//----- nvinfo : EIATTR_KPARAM_INFO
	.align		4
.L_205:
        /*0028*/ 	.byte	0x04, 0x17
        /*002a*/ 	.short	(.L_207 - .L_206)
.L_206:
        /*002c*/ 	.word	0x00000000
        /*0030*/ 	.short	0x0002
        /*0032*/ 	.short	0x0010
        /*0034*/ 	.byte	0x00, 0xf5, 0x21, 0x00


	//----- nvinfo : EIATTR_KPARAM_INFO
	.align		4
.L_207:
        /*0038*/ 	.byte	0x04, 0x17
        /*003a*/ 	.short	(.L_209 - .L_208)
.L_208:
        /*003c*/ 	.word	0x00000000
        /*0040*/ 	.short	0x0001
        /*0042*/ 	.short	0x0008
        /*0044*/ 	.byte	0x00, 0xf5, 0x21, 0x00


	//----- nvinfo : EIATTR_KPARAM_INFO
	.align		4
.L_209:
        /*0048*/ 	.byte	0x04, 0x17
        /*004a*/ 	.short	(.L_211 - .L_210)
.L_210:
        /*004c*/ 	.word	0x00000000
        /*0050*/ 	.short	0x0000
        /*0052*/ 	.short	0x0000
        /*0054*/ 	.byte	0x00, 0xf5, 0x21, 0x00


	//----- nvinfo : EIATTR_SPARSE_MMA_MASK
	.align		4
.L_211:
        /*0058*/ 	.byte	0x03, 0x50
        /*005a*/ 	.short	0x0000


	//----- nvinfo : EIATTR_MAXREG_COUNT
	.align		4
        /*005c*/ 	.byte	0x03, 0x1b
        /*005e*/ 	.short	0x00ff


	//----- nvinfo : EIATTR_MERCURY_ISA_VERSION
	.align		4
        /*0060*/ 	.byte	0x03, 0x5f
        /*0062*/ 	.short	0x0101


	//----- nvinfo : EIATTR_VRC_CTA_INIT_COUNT
	.align		4
        /*0064*/ 	.byte	0x02, 0x4a
	.zero		1
	.zero		1


	//----- nvinfo : EIATTR_EXIT_INSTR_OFFSETS
	.align		4
        /*0068*/ 	.byte	0x04, 0x1c
        /*006a*/ 	.short	(.L_213 - .L_212)


	//   ....[0]....
.L_212:
        /*006c*/ 	.word	0x00000070


	//   ....[1]....
        /*0070*/ 	.word	0x00000180


	//----- nvinfo : EIATTR_CBANK_PARAM_SIZE
	.align		4
.L_213:
        /*0074*/ 	.byte	0x03, 0x19
        /*0076*/ 	.short	0x0024


	//----- nvinfo : EIATTR_PARAM_CBANK
	.align		4
        /*0078*/ 	.byte	0x04, 0x0a
        /*007a*/ 	.short	(.L_215 - .L_214)
	.align		4
.L_214:
        /*007c*/ 	.word	index@(.nv.constant0._Z25fused_add_mul_relu_kernelPKfS0_S0_Pfi)
        /*0080*/ 	.short	0x0380
        /*0082*/ 	.short	0x0024


	//----- nvinfo : EIATTR_SW_WAR
	.align		4
.L_215:
        /*0084*/ 	.byte	0x04, 0x36
        /*0086*/ 	.short	(.L_217 - .L_216)
.L_216:
        /*0088*/ 	.word	0x00000008
.L_217:


//--------------------- .nv.info._Z11relu_kernelPKfPfi --------------------------
	.section	.nv.info._Z11relu_kernelPKfPfi,"",@"SHT_CUDA_INFO"
	.sectionflags	@""
	.align	4


	//----- nvinfo : EIATTR_CUDA_API_VERSION
	.align		4
        /*0000*/ 	.byte	0x04, 0x37
        /*0002*/ 	.short	(.L_219 - .L_218)
.L_218:
        /*0004*/ 	.word	0x00000082


	//----- nvinfo : EIATTR_KPARAM_INFO
	.align		4
.L_219:
        /*0008*/ 	.byte	0x04, 0x17
        /*000a*/ 	.short	(.L_221 - .L_220)
.L_220:
        /*000c*/ 	.word	0x00000000
        /*0010*/ 	.short	0x0002
        /*0012*/ 	.short	0x0010
        /*0014*/ 	.byte	0x00, 0xf0, 0x11, 0x00


	//----- nvinfo : EIATTR_KPARAM_INFO
	.align		4
.L_221:
        /*0018*/ 	.byte	0x04, 0x17
        /*001a*/ 	.short	(.L_223 - .L_222)
.L_222:
        /*001c*/ 	.word	0x00000000
        /*0020*/ 	.short	0x0001
        /*0022*/ 	.short	0x0008
        /*0024*/ 	.byte	0x00, 0xf5, 0x21, 0x00


	//----- nvinfo : EIATTR_KPARAM_INFO
	.align		4
.L_223:
        /*0028*/ 	.byte	0x04, 0x17
        /*002a*/ 	.short	(.L_225 - .L_224)
.L_224:
        /*002c*/ 	.word	0x00000000
        /*0030*/ 	.short	0x0000
        /*0032*/ 	.short	0x0000
        /*0034*/ 	.byte	0x00, 0xf5, 0x21, 0x00


	//----- nvinfo : EIATTR_SPARSE_MMA_MASK
	.align		4
.L_225:
        /*0038*/ 	.byte	0x03, 0x50
        /*003a*/ 	.short	0x0000


	//----- nvinfo : EIATTR_MAXREG_COUNT
	.align		4
        /*003c*/ 	.byte	0x03, 0x1b
        /*003e*/ 	.short	0x00ff


	//----- nvinfo : EIATTR_MERCURY_ISA_VERSION
	.align		4
        /*0040*/ 	.byte	0x03, 0x5f
        /*0042*/ 	.short	0x0101


	//----- nvinfo : EIATTR_VRC_CTA_INIT_COUNT
	.align		4
        /*0044*/ 	.byte	0x02, 0x4a
	.zero		1
	.zero		1


	//----- nvinfo : EIATTR_EXIT_INSTR_OFFSETS
	.align		4
        /*0048*/ 	.byte	0x04, 0x1c
        /*004a*/ 	.short	(.L_227 - .L_226)


	//   ....[0]....
.L_226:
        /*004c*/ 	.word	0x00000070


	//   ....[1]....
        /*0050*/ 	.word	0x00000100


	//----- nvinfo : EIATTR_CBANK_PARAM_SIZE
	.align		4
.L_227:
        /*0054*/ 	.byte	0x03, 0x19
        /*0056*/ 	.short	0x0014


	//----- nvinfo : EIATTR_PARAM_CBANK
	.align		4
        /*0058*/ 	.byte	0x04, 0x0a
        /*005a*/ 	.short	(.L_229 - .L_228)
	.align		4
.L_228:
        /*005c*/ 	.word	index@(.nv.constant0._Z11relu_kernelPKfPfi)
        /*0060*/ 	.short	0x0380
        /*0062*/ 	.short	0x0014


	//----- nvinfo : EIATTR_SW_WAR
	.align		4
.L_229:
        /*0064*/ 	.byte	0x04, 0x36
        /*0066*/ 	.short	(.L_231 - .L_230)
.L_230:
        /*0068*/ 	.word	0x00000008
.L_231:


//--------------------- .nv.info._Z10mul_kernelPKfS0_Pfi --------------------------
	.section	.nv.info._Z10mul_kernelPKfS0_Pfi,"",@"SHT_CUDA_INFO"
	.sectionflags	@""
	.align	4


	//----- nvinfo : EIATTR_CUDA_API_VERSION
	.align		4
        /*0000*/ 	.byte	0x04, 0x37
        /*0002*/ 	.short	(.L_233 - .L_232)
.L_232:
        /*0004*/ 	.word	0x00000082


	//----- nvinfo : EIATTR_KPARAM_INFO
	.align		4
.L_233:
        /*0008*/ 	.byte	0x04, 0x17
        /*000a*/ 	.short	(.L_235 - .L_234)
.L_234:
        /*000c*/ 	.word	0x00000000
        /*0010*/ 	.short	0x0003
        /*0012*/ 	.short	0x0018
        /*0014*/ 	.byte	0x00, 0xf0, 0x11, 0x00


	//----- nvinfo : EIATTR_KPARAM_INFO
	.align		4
.L_235:
        /*0018*/ 	.byte	0x04, 0x17
        /*001a*/ 	.short	(.L_237 - .L_236)
.L_236:
        /*001c*/ 	.word	0x00000000
        /*0020*/ 	.short	0x0002
        /*0022*/ 	.short	0x0010
        /*0024*/ 	.byte	0x00, 0xf5, 0x21, 0x00


	//----- nvinfo : EIATTR_KPARAM_INFO
	.align		4
.L_237:
        /*0028*/ 	.byte	0x04, 0x17
        /*002a*/ 	.short	(.L_239 - .L_238)
.L_238:
        /*002c*/ 	.word	0x00000000
        /*0030*/ 	.short	0x0001
        /*0032*/ 	.short	0x0008
        /*0034*/ 	.byte	0x00, 0xf5, 0x21, 0x00


	//----- nvinfo : EIATTR_KPARAM_INFO
	.align		4
.L_239:
        /*0038*/ 	.byte	0x04, 0x17
        /*003a*/ 	.short	(.L_241 - .L_240)
.L_240:
        /*003c*/ 	.word	0x00000000
        /*0040*/ 	.short	0x0000
        /*0042*/ 	.short	0x0000
        /*0044*/ 	.byte	0x00, 0xf5, 0x21, 0x00


	//----- nvinfo : EIATTR_SPARSE_MMA_MASK
	.align		4
.L_241:
        /*0048*/ 	.byte	0x03, 0x50
        /*004a*/ 	.short	0x0000


	//----- nvinfo : EIATTR_MAXREG_COUNT
	.align		4
        /*004c*/ 	.byte	0x03, 0x1b
        /*004e*/ 	.short	0x00ff


	//----- nvinfo : EIATTR_MERCURY_ISA_VERSION
	.align		4
        /*0050*/ 	.byte	0x03, 0x5f
        /*0052*/ 	.short	0x0101


	//----- nvinfo : EIATTR_VRC_CTA_INIT_COUNT
	.align		4
        /*0054*/ 	.byte	0x02, 0x4a
	.zero		1
	.zero		1


	//----- nvinfo : EIATTR_EXIT_INSTR_OFFSETS
	.align		4
        /*0058*/ 	.byte	0x04, 0x1c
        /*005a*/ 	.short	(.L_243 - .L_242)


	//   ....[0]....
.L_242:
        /*005c*/ 	.word	0x00000070


	//   ....[1]....
        /*0060*/ 	.word	0x00000130


	//----- nvinfo : EIATTR_CBANK_PARAM_SIZE
	.align		4
.L_243:
        /*0064*/ 	.byte	0x03, 0x19
        /*0066*/ 	.short	0x001c


	//----- nvinfo : EIATTR_PARAM_CBANK
	.align		4
        /*0068*/ 	.byte	0x04, 0x0a
        /*006a*/ 	.short	(.L_245 - .L_244)
	.align		4
.L_244:
        /*006c*/ 	.word	index@(.nv.constant0._Z10mul_kernelPKfS0_Pfi)
        /*0070*/ 	.short	0x0380
        /*0072*/ 	.short	0x001c


	//----- nvinfo : EIATTR_SW_WAR
	.align		4
.L_245:
        /*0074*/ 	.byte	0x04, 0x36
        /*0076*/ 	.short	(.L_247 - .L_246)
.L_246:
        /*0078*/ 	.word	0x00000008
.L_247:


//--------------------- .nv.info._Z10add_kernelPKfS0_Pfi --------------------------
	.section	.nv.info._Z10add_kernelPKfS0_Pfi,"",@"SHT_CUDA_INFO"
	.sectionflags	@""
	.align	4


	//----- nvinfo : EIATTR_CUDA_API_VERSION
	.align		4
        /*0000*/ 	.byte	0x04, 0x37
        /*0002*/ 	.short	(.L_249 - .L_248)
.L_248:
        /*0004*/ 	.word	0x00000082


	//----- nvinfo : EIATTR_KPARAM_INFO
	.align		4
.L_249:
        /*0008*/ 	.byte	0x04, 0x17
        /*000a*/ 	.short	(.L_251 - .L_250)
.L_250:
        /*000c*/ 	.word	0x00000000
        /*0010*/ 	.short	0x0003
        /*0012*/ 	.short	0x0018
        /*0014*/ 	.byte	0x00, 0xf0, 0x11, 0x00


	//----- nvinfo : EIATTR_KPARAM_INFO
	.align		4
.L_251:
        /*0018*/ 	.byte	0x04, 0x17
        /*001a*/ 	.short	(.L_253 - .L_252)
.L_252:
        /*001c*/ 	.word	0x00000000
        /*0020*/ 	.short	0x0002
        /*0022*/ 	.short	0x0010
        /*0024*/ 	.byte	0x00, 0xf5, 0x21, 0x00


	//----- nvinfo : EIATTR_KPARAM_INFO
	.align		4
.L_253:
        /*0028*/ 	.byte	0x04, 0x17
        /*002a*/ 	.short	(.L_255 - .L_254)
.L_254:
        /*002c*/ 	.word	0x00000000
        /*0030*/ 	.short	0x0001
        /*0032*/ 	.short	0x0008
        /*0034*/ 	.byte	0x00, 0xf5, 0x21, 0x00


	//----- nvinfo : EIATTR_KPARAM_INFO
	.align		4
.L_255:
        /*0038*/ 	.byte	0x04, 0x17
        /*003a*/ 	.short	(.L_257 - .L_256)
.L_256:
        /*003c*/ 	.word	0x00000000
        /*0040*/ 	.short	0x0000
        /*0042*/ 	.short	0x0000
        /*0044*/ 	.byte	0x00, 0xf5, 0x21, 0x00


	//----- nvinfo : EIATTR_SPARSE_MMA_MASK
	.align		4
.L_257:
        /*0048*/ 	.byte	0x03, 0x50
        /*004a*/ 	.short	0x0000


	//----- nvinfo : EIATTR_MAXREG_COUNT
	.align		4
        /*004c*/ 	.byte	0x03, 0x1b
        /*004e*/ 	.short	0x00ff


	//----- nvinfo : EIATTR_MERCURY_ISA_VERSION
	.align		4
        /*0050*/ 	.byte	0x03, 0x5f
        /*0052*/ 	.short	0x0101


	//----- nvinfo : EIATTR_VRC_CTA_INIT_COUNT
	.align		4
        /*0054*/ 	.byte	0x02, 0x4a
	.zero		1
	.zero		1


	//----- nvinfo : EIATTR_EXIT_INSTR_OFFSETS
	.align		4
        /*0058*/ 	.byte	0x04, 0x1c
        /*005a*/ 	.short	(.L_259 - .L_258)


	//   ....[0]....
.L_258:
        /*005c*/ 	.word	0x00000070


	//   ....[1]....
        /*0060*/ 	.word	0x00000130


	//----- nvinfo : EIATTR_CBANK_PARAM_SIZE
	.align		4
.L_259:
        /*0064*/ 	.byte	0x03, 0x19
        /*0066*/ 	.short	0x001c


	//----- nvinfo : EIATTR_PARAM_CBANK
	.align		4
        /*0068*/ 	.byte	0x04, 0x0a
        /*006a*/ 	.short	(.L_261 - .L_260)
	.align		4
.L_260:
        /*006c*/ 	.word	index@(.nv.constant0._Z10add_kernelPKfS0_Pfi)
        /*0070*/ 	.short	0x0380
        /*0072*/ 	.short	0x001c


	//----- nvinfo : EIATTR_SW_WAR
	.align		4
.L_261:
        /*0074*/ 	.byte	0x04, 0x36
        /*0076*/ 	.short	(.L_263 - .L_262)
.L_262:
        /*0078*/ 	.word	0x00000008
.L_263:


//--------------------- .nv.info._Z17vector_add_kernelPKfS0_Pfi --------------------------
	.section	.nv.info._Z17vector_add_kernelPKfS0_Pfi,"",@"SHT_CUDA_INFO"
	.sectionflags	@""
	.align	4


	//----- nvinfo : EIATTR_CUDA_API_VERSION
	.align		4
        /*0000*/ 	.byte	0x04, 0x37
        /*0002*/ 	.short	(.L_265 - .L_264)
.L_264:
        /*0004*/ 	.word	0x00000082


	//----- nvinfo : EIATTR_KPARAM_INFO
	.align		4
.L_265:
        /*0008*/ 	.byte	0x04, 0x17
        /*000a*/ 	.short	(.L_267 - .L_266)
.L_266:
        /*000c*/ 	.word	0x00000000
        /*0010*/ 	.short	0x0003
        /*0012*/ 	.short	0x0018
        /*0014*/ 	.byte	0x00, 0xf0, 0x11, 0x00


	//----- nvinfo : EIATTR_KPARAM_INFO
	.align		4
.L_267:
        /*0018*/ 	.byte	0x04, 0x17
        /*001a*/ 	.short	(.L_269 - .L_268)
.L_268:
        /*001c*/ 	.word	0x00000000
        /*0020*/ 	.short	0x0002
        /*0022*/ 	.short	0x0010
        /*0024*/ 	.byte	0x00, 0xf5, 0x21, 0x00


	//----- nvinfo : EIATTR_KPARAM_INFO
	.align		4
.L_269:
        /*0028*/ 	.byte	0x04, 0x17
        /*002a*/ 	.short	(.L_271 - .L_270)
.L_270:
        /*002c*/ 	.word	0x00000000
        /*0030*/ 	.short	0x0001
        /*0032*/ 	.short	0x0008
        /*0034*/ 	.byte	0x00, 0xf5, 0x21, 0x00


	//----- nvinfo : EIATTR_KPARAM_INFO
	.align		4
.L_271:
        /*0038*/ 	.byte	0x04, 0x17
        /*003a*/ 	.short	(.L_273 - .L_272)
.L_272:
        /*003c*/ 	.word	0x00000000
        /*0040*/ 	.short	0x0000
        /*0042*/ 	.short	0x0000
        /*0044*/ 	.byte	0x00, 0xf5, 0x21, 0x00


	//----- nvinfo : EIATTR_SPARSE_MMA_MASK
	.align		4
.L_273:
        /*0048*/ 	.byte	0x03, 0x50
        /*004a*/ 	.short	0x0000


	//----- nvinfo : EIATTR_MAXREG_COUNT
	.align		4
        /*004c*/ 	.byte	0x03, 0x1b
        /*004e*/ 	.short	0x00ff


	//----- nvinfo : EIATTR_MERCURY_ISA_VERSION
	.align		4
        /*0050*/ 	.byte	0x03, 0x5f
        /*0052*/ 	.short	0x0101


	//----- nvinfo : EIATTR_VRC_CTA_INIT_COUNT
	.align		4
        /*0054*/ 	.byte	0x02, 0x4a
	.zero		1
	.zero		1


	//----- nvinfo : EIATTR_EXIT_INSTR_OFFSETS
	.align		4
        /*0058*/ 	.byte	0x04, 0x1c
        /*005a*/ 	.short	(.L_275 - .L_274)


	//   ....[0]....
.L_274:
        /*005c*/ 	.word	0x00000070


	//   ....[1]....
        /*0060*/ 	.word	0x00000130


	//----- nvinfo : EIATTR_CBANK_PARAM_SIZE
	.align		4
.L_275:
        /*0064*/ 	.byte	0x03, 0x19
        /*0066*/ 	.short	0x001c


	//----- nvinfo : EIATTR_PARAM_CBANK
	.align		4
        /*0068*/ 	.byte	0x04, 0x0a
        /*006a*/ 	.short	(.L_277 - .L_276)
	.align		4
.L_276:
        /*006c*/ 	.word	index@(.nv.constant0._Z17vector_add_kernelPKfS0_Pfi)
        /*0070*/ 	.short	0x0380
        /*0072*/ 	.short	0x001c


	//----- nvinfo : EIATTR_SW_WAR
	.align		4
.L_277:
        /*0074*/ 	.byte	0x04, 0x36
        /*0076*/ 	.short	(.L_279 - .L_278)
.L_278:
        /*0078*/ 	.word	0x00000008
.L_279:


//--------------------- .nv.callgraph             --------------------------
	.section	.nv.callgraph,"",@"SHT_CUDA_CALLGRAPH"
	.align	4
	.sectionentsize	8
	.align		4
        /*0000*/ 	.word	0x00000000
	.align		4
        /*0004*/ 	.word	0xffffffff
	.align		4
        /*0008*/ 	.word	0x00000000
	.align		4
        /*000c*/ 	.word	0xfffffffe
	.align		4
        /*0010*/ 	.word	0x00000000
	.align		4
        /*0014*/ 	.word	0xfffffffd
	.align		4
        /*0018*/ 	.word	0x00000000
	.align		4
        /*001c*/ 	.word	0xfffffffc


//--------------------- .text._Z19matmul_tiled_kernelPKfS0_Pfiii --------------------------
	.section	.text._Z19matmul_tiled_kernelPKfS0_Pfiii,"ax",@progbits
	.align	128
        .global         _Z19matmul_tiled_kernelPKfS0_Pfiii
        .type           _Z19matmul_tiled_kernelPKfS0_Pfiii,@function
        .size           _Z19matmul_tiled_kernelPKfS0_Pfiii,(.L_x_98 - _Z19matmul_tiled_kernelPKfS0_Pfiii)
        .other          _Z19matmul_tiled_kernelPKfS0_Pfiii,@"STO_CUDA_ENTRY STV_DEFAULT"
_Z19matmul_tiled_kernelPKfS0_Pfiii:
.text._Z19matmul_tiled_kernelPKfS0_Pfiii:
[----:B------:R-:W-:Y:S01]  /*0000*/  LDC R1, c[0x0][0x37c] ;  /* 0x0000df00ff017b82 */ /* 0x000fe20000000800 */
[----:B------:R-:W0:Y:S01]  /*0010*/  S2R R18, SR_CTAID.Y ;  /* 0x0000000000127919 */ /* 0x000e220000002600 */
[----:B------:R-:W1:Y:S01]  /*0020*/  LDCU UR10, c[0x0][0x3a0] ;  /* 0x00007400ff0a77ac */ /* 0x000e620008000800 */
[----:B------:R-:W-:Y:S01]  /*0030*/  HFMA2 R21, -RZ, RZ, 0, 0 ;  /* 0x00000000ff157431 */ /* 0x000fe200000001ff */
[----:B------:R-:W0:Y:S01]  /*0040*/  S2R R17, SR_TID.Y ;  /* 0x0000000000117919 */ /* 0x000e220000002200 */
[----:B------:R-:W2:Y:S01]  /*0050*/  LDCU.64 UR8, c[0x0][0x358] ;  /* 0x00006b00ff0877ac */ /* 0x000ea20008000a00 */
[----:B------:R-:W3:Y:S01]  /*0060*/  S2R R2, SR_CTAID.X ;  /* 0x0000000000027919 */ /* 0x000ee20000002500 */
[----:B------:R-:W3:Y:S01]  /*0070*/  S2R R16, SR_TID.X ;  /* 0x0000000000107919 */ /* 0x000ee20000002100 */
[----:B-1----:R-:W-:Y:S01]  /*0080*/  UISETP.GE.AND UP0, UPT, UR10, 0x1, UPT ;  /* 0x000000010a00788c */ /* 0x002fe2000bf06270 */
[----:B0-----:R-:W-:Y:S02]  /*0090*/  LEA R18, R18, R17, 0x5 ;  /* 0x0000001112127211 */ /* 0x001fe400078e28ff */
[----:B---3--:R-:W-:-:S06]  /*00a0*/  LEA R19, R2, R16, 0x5 ;  /* 0x0000001002137211 */ /* 0x008fcc00078e28ff */
[----:B--2---:R-:W-:Y:S05]  /*00b0*/  BRA.U !UP0, `(.L_x_0) ;  /* 0x0000000508cc7547 */ /* 0x004fea000b800000 */
[----:B------:R-:W0:Y:S01]  /*00c0*/  S2UR UR7, SR_CgaCtaId ;  /* 0x00000000000779c3 */ /* 0x000e220000008800 */
[----:B------:R-:W1:Y:S01]  /*00d0*/  LDCU UR11, c[0x0][0x39c] ;  /* 0x00007380ff0b77ac */ /* 0x000e620008000800 */
[----:B------:R-:W-:Y:S01]  /*00e0*/  MOV R21, RZ ;  /* 0x000000ff00157202 */ /* 0x000fe20000000f00 */
[----:B------:R-:W-:Y:S01]  /*00f0*/  IMAD R6, R18, UR10, R16 ;  /* 0x0000000a12067c24 */ /* 0x000fe2000f8e0210 */
[----:B------:R-:W-:Y:S01]  /*0100*/  UMOV UR5, 0x400 ;  /* 0x0000040000057882 */ /* 0x000fe20000000000 */
[----:B------:R-:W-:-:S03]  /*0110*/  UIADD3 UR4, UPT, UPT, UR10, 0x1f, URZ ;  /* 0x0000001f0a047890 */ /* 0x000fc6000fffe0ff */
[----:B------:R-:W2:Y:S01]  /*0120*/  LDC R0, c[0x0][0x39c] ;  /* 0x0000e700ff007b82 */ /* 0x000ea20000000800 */
[----:B------:R-:W-:Y:S02]  /*0130*/  UIADD3 UR6, UPT, UPT, UR5, 0x1000, URZ ;  /* 0x0000100005067890 */ /* 0x000fe4000fffe0ff */
[----:B------:R-:W-:Y:S01]  /*0140*/  USHF.R.U32.HI UR4, URZ, 0x5, UR4 ;  /* 0x00000005ff047899 */ /* 0x000fe20008011604 */
[----:B------:R-:W3:Y:S01]  /*0150*/  LDCU UR13, c[0x0][0x3a0] ;  /* 0x00007400ff0d77ac */ /* 0x000ee20008000800 */
[----:B------:R-:W4:Y:S01]  /*0160*/  LDCU UR12, c[0x0][0x398] ;  /* 0x00007300ff0c77ac */ /* 0x000f220008000800 */
[----:B-1----:R-:W-:Y:S01]  /*0170*/  IMAD R7, R17, UR11, R16 ;  /* 0x0000000b11077c24 */ /* 0x002fe2000f8e0210 */
[----:B------:R-:W-:Y:S02]  /*0180*/  UIADD3 UR4, UPT, UPT, -UR4, URZ, URZ ;  /* 0x000000ff04047290 */ /* 0x000fe4000fffe1ff */
[----:B0-----:R-:W-:Y:S02]  /*0190*/  ULEA UR5, UR7, UR5, 0x18 ;  /* 0x0000000507057291 */ /* 0x001fe4000f8ec0ff */
[----:B------:R-:W-:Y:S01]  /*01a0*/  LEA R7, R2, R7, 0x5 ;  /* 0x0000000702077211 */ /* 0x000fe200078e28ff */
[----:B------:R-:W-:-:S03]  /*01b0*/  ULEA UR6, UR7, UR6, 0x18 ;  /* 0x0000000607067291 */ /* 0x000fc6000f8ec0ff */
[----:B------:R-:W-:-:S03]  /*01c0*/  LEA R5, R17, UR5, 0x7 ;  /* 0x0000000511057c11 */ /* 0x000fc6000f8e38ff */
[C---:B------:R-:W-:Y:S02]  /*01d0*/  LEA R3, R16.reuse, UR6, 0x2 ;  /* 0x0000000610037c11 */ /* 0x040fe4000f8e10ff */
[----:B------:R-:W-:Y:S02]  /*01e0*/  LEA R4, R16, R5, 0x2 ;  /* 0x0000000510047211 */ /* 0x000fe400078e10ff */
[----:B---34-:R-:W-:-:S07]  /*01f0*/  LEA R2, R17, R3, 0x7 ;  /* 0x0000000311027211 */ /* 0x018fce00078e38ff */
.L_x_1:
[----:B------:R-:W-:Y:S01]  /*0200*/  ISETP.GE.U32.AND P1, PT, R16, UR13, PT ;  /* 0x0000000d10007c0c */ /* 0x000fe2000bf26070 */
[----:B------:R-:W-:Y:S01]  /*0210*/  HFMA2 R24, -RZ, RZ, 0, 0 ;  /* 0x00000000ff187431 */ /* 0x000fe200000001ff */
[----:B------:R-:W-:Y:S02]  /*0220*/  ISETP.GE.U32.AND P0, PT, R17, UR13, PT ;  /* 0x0000000d11007c0c */ /* 0x000fe4000bf06070 */
[----:B------:R-:W-:Y:S02]  /*0230*/  ISETP.GE.OR P1, PT, R18, UR12, P1 ;  /* 0x0000000c12007c0c */ /* 0x000fe40008f26670 */
[----:B--2---:R-:W-:Y:S02]  /*0240*/  ISETP.GE.OR P0, PT, R19, R0, P0 ;  /* 0x000000001300720c */ /* 0x004fe40000706670 */
[----:B------:R-:W-:-:S09]  /*0250*/  MOV R29, RZ ;  /* 0x000000ff001d7202 */ /* 0x000fd20000000f00 */
[----:B------:R-:W0:Y:S08]  /*0260*/  @!P1 LDC.64 R10, c[0x0][0x380] ;  /* 0x0000e000ff0a9b82 */ /* 0x000e300000000a00 */
[----:B------:R-:W1:Y:S01]  /*0270*/  @!P0 LDC.64 R8, c[0x0][0x388] ;  /* 0x0000e200ff088b82 */ /* 0x000e620000000a00 */
[----:B0-----:R-:W-:-:S05]  /*0280*/  @!P1 IMAD.WIDE.U32 R10, R6, 0x4, R10 ;  /* 0x00000004060a9825 */ /* 0x001fca00078e000a */
[----:B------:R-:W2:Y:S01]  /*0290*/  @!P1 LDG.E R29, desc[UR8][R10.64] ;  /* 0x000000080a1d9981 */ /* 0x000ea2000c1e1900 */
[----:B-1----:R-:W-:-:S05]  /*02a0*/  @!P0 IMAD.WIDE.U32 R22, R7, 0x4, R8 ;  /* 0x0000000407168825 */ /* 0x002fca00078e0008 */
[----:B------:R-:W3:Y:S01]  /*02b0*/  @!P0 LDG.E R24, desc[UR8][R22.64] ;  /* 0x0000000816188981 */ /* 0x000ee2000c1e1900 */
[----:B------:R-:W-:-:S04]  /*02c0*/  UIADD3 UR4, UPT, UPT, UR4, 0x1, URZ ;  /* 0x0000000104047890 */ /* 0x000fc8000fffe0ff */
[----:B------:R-:W-:Y:S01]  /*02d0*/  UISETP.NE.AND UP0, UPT, UR4, URZ, UPT ;  /* 0x000000ff0400728c */ /* 0x000fe2000bf05270 */
[----:B------:R-:W-:Y:S01]  /*02e0*/  IADD3 R17, PT, PT, R17, 0x20, RZ ;  /* 0x0000002011117810 */ /* 0x000fe20007ffe0ff */
[----:B--2---:R-:W-:Y:S04]  /*02f0*/  STS [R4], R29 ;  /* 0x0000001d04007388 */ /* 0x004fe80000000800 */
[----:B---3--:R-:W-:Y:S01]  /*0300*/  STS [R2], R24 ;  /* 0x0000001802007388 */ /* 0x008fe20000000800 */
[----:B------:R-:W-:Y:S06]  /*0310*/  BAR.SYNC.DEFER_BLOCKING 0x0 ;  /* 0x0000000000007b1d */ /* 0x000fec0000010000 */
[----:B------:R-:W-:Y:S04]  /*0320*/  LDS R28, [R3] ;  /* 0x00000000031c7984 */ /* 0x000fe80000000800 */
[----:B------:R-:W0:Y:S04]  /*0330*/  LDS.128 R12, [R5] ;  /* 0x00000000050c7984 */ /* 0x000e280000000c00 */
[----:B------:R-:W1:Y:S04]  /*0340*/  LDS R23, [R3+0x80] ;  /* 0x0000800003177984 */ /* 0x000e680000000800 */
[----:B------:R-:W2:Y:S04]  /*0350*/  LDS R27, [R3+0x100] ;  /* 0x00010000031b7984 */ /* 0x000ea80000000800 */
[----:B------:R-:W3:Y:S04]  /*0360*/  LDS R26, [R3+0x180] ;  /* 0x00018000031a7984 */ /* 0x000ee80000000800 */
[----:B------:R-:W-:Y:S04]  /*0370*/  LDS R25, [R3+0x200] ;  /* 0x0002000003197984 */ /* 0x000fe80000000800 */
[----:B------:R-:W4:Y:S04]  /*0380*/  LDS.128 R8, [R5+0x10] ;  /* 0x0000100005087984 */ /* 0x000f280000000c00 */
[----:B------:R-:W5:Y:S04]  /*0390*/  LDS R20, [R3+0x280] ;  /* 0x0002800003147984 */ /* 0x000f680000000800 */
[----:B------:R-:W-:Y:S04]  /*03a0*/  LDS R24, [R3+0x380] ;  /* 0x0003800003187984 */ /* 0x000fe80000000800 */
[----:B------:R-:W-:Y:S01]  /*03b0*/  LDS R22, [R3+0x480] ;  /* 0x0004800003167984 */ /* 0x000fe20000000800 */
[----:B0-----:R-:W-:-:S03]  /*03c0*/  FFMA R12, R12, R28, R21 ;  /* 0x0000001c0c0c7223 */ /* 0x001fc60000000015 */
[----:B------:R-:W0:Y:S01]  /*03d0*/  LDS R21, [R3+0x300] ;  /* 0x0003000003157984 */ /* 0x000e220000000800 */
[----:B-1----:R-:W-:-:S03]  /*03e0*/  FFMA R12, R23, R13, R12 ;  /* 0x0000000d170c7223 */ /* 0x002fc6000000000c */
[----:B------:R-:W-:Y:S01]  /*03f0*/  LDS R23, [R3+0x400] ;  /* 0x0004000003177984 */ /* 0x000fe20000000800 */
[----:B--2---:R-:W-:-:S04]  /*0400*/  FFMA R27, R27, R14, R12 ;  /* 0x0000000e1b1b7223 */ /* 0x004fc8000000000c */
[----:B---3--:R-:W-:Y:S02]  /*0410*/  FFMA R27, R26, R15, R27 ;  /* 0x0000000f1a1b7223 */ /* 0x008fe4000000001b */
[----:B------:R-:W1:Y:S04]  /*0420*/  LDS.128 R12, [R5+0x20] ;  /* 0x00002000050c7984 */ /* 0x000e680000000c00 */
[----:B------:R-:W-:Y:S01]  /*0430*/  LDS R26, [R3+0x580] ;  /* 0x00058000031a7984 */ /* 0x000fe20000000800 */
[----:B----4-:R-:W-:-:S03]  /*0440*/  FFMA R27, R8, R25, R27 ;  /* 0x00000019081b7223 */ /* 0x010fc6000000001b */
[----:B------:R-:W2:Y:S01]  /*0450*/  LDS R25, [R3+0x500] ;  /* 0x0005000003197984 */ /* 0x000ea20000000800 */
[----:B-----5:R-:W-:-:S04]  /*0460*/  FFMA R20, R20, R9, R27 ;  /* 0x0000000914147223 */ /* 0x020fc8000000001b */
[----:B0-----:R-:W-:Y:S02]  /*0470*/  FFMA R21, R21, R10, R20 ;  /* 0x0000000a15157223 */ /* 0x001fe40000000014 */
[----:B------:R-:W-:Y:S02]  /*0480*/  LDS R20, [R3+0x680] ;  /* 0x0006800003147984 */ /* 0x000fe40000000800 */
[----:B------:R-:W-:Y:S02]  /*0490*/  FFMA R27, R24, R11, R21 ;  /* 0x0000000b181b7223 */ /* 0x000fe40000000015 */
[----:B------:R-:W-:Y:S04]  /*04a0*/  LDS R21, [R3+0x600] ;  /* 0x0006000003157984 */ /* 0x000fe80000000800 */
[----:B------:R-:W0:Y:S01]  /*04b0*/  LDS.128 R8, [R5+0x30] ;  /* 0x0000300005087984 */ /* 0x000e220000000c00 */
[----:B-1----:R-:W-:-:S03]  /*04c0*/  FFMA R27, R12, R23, R27 ;  /* 0x000000170c1b7223 */ /* 0x002fc6000000001b */
[----:B------:R-:W1:Y:S01]  /*04d0*/  LDS R23, [R3+0x700] ;  /* 0x0007000003177984 */ /* 0x000e620000000800 */
[----:B------:R-:W-:-:S03]  /*04e0*/  FFMA R22, R22, R13, R27 ;  /* 0x0000000d16167223 */ /* 0x000fc6000000001b */
[----:B------:R-:W3:Y:S01]  /*04f0*/  LDS R24, [R3+0x780] ;  /* 0x0007800003187984 */ /* 0x000ee20000000800 */
[----:B--2---:R-:W-:-:S03]  /*0500*/  FFMA R25, R25, R14, R22 ;  /* 0x0000000e19197223 */ /* 0x004fc60000000016 */
[----:B------:R-:W-:Y:S01]  /*0510*/  LDS R22, [R3+0x880] ;  /* 0x0008800003167984 */ /* 0x000fe20000000800 */
[----:B------:R-:W-:-:S03]  /*0520*/  FFMA R27, R26, R15, R25 ;  /* 0x0000000f1a1b7223 */ /* 0x000fc60000000019 */
[----:B------:R-:W-:Y:S04]  /*0530*/  LDS R25, [R3+0x800] ;  /* 0x0008000003197984 */ /* 0x000fe80000000800 */
[----:B------:R-:W2:Y:S04]  /*0540*/  LDS.128 R12, [R5+0x40] ;  /* 0x00004000050c7984 */ /* 0x000ea80000000c00 */
[----:B------:R-:W-:Y:S01]  /*0550*/  LDS R26, [R3+0x980] ;  /* 0x00098000031a7984 */ /* 0x000fe20000000800 */
[----:B0-----:R-:W-:-:S03]  /*0560*/  FFMA R27, R8, R21, R27 ;  /* 0x00000015081b7223 */ /* 0x001fc6000000001b */
[----:B------:R-:W0:Y:S01]  /*0570*/  LDS R21, [R3+0x900] ;  /* 0x0009000003157984 */ /* 0x000e220000000800 */
[----:B------:R-:W-:-:S04]  /*0580*/  FFMA R20, R20, R9, R27 ;  /* 0x0000000914147223 */ /* 0x000fc8000000001b */
[----:B-1----:R-:W-:Y:S02]  /*0590*/  FFMA R23, R23, R10, R20 ;  /* 0x0000000a17177223 */ /* 0x002fe40000000014 */
[----:B------:R-:W-:Y:S02]  /*05a0*/  LDS R20, [R3+0xa80] ;  /* 0x000a800003147984 */ /* 0x000fe40000000800 */
[----:B---3--:R-:W-:Y:S02]  /*05b0*/  FFMA R27, R24, R11, R23 ;  /* 0x0000000b181b7223 */ /* 0x008fe40000000017 */
[----:B------:R-:W-:Y:S04]  /*05c0*/  LDS R23, [R3+0xa00] ;  /* 0x000a000003177984 */ /* 0x000fe80000000800 */
[----:B------:R-:W1:Y:S01]  /*05d0*/  LDS.128 R8, [R5+0x50] ;  /* 0x0000500005087984 */ /* 0x000e620000000c00 */
[----:B--2---:R-:W-:-:S03]  /*05e0*/  FFMA R27, R12, R25, R27 ;  /* 0x000000190c1b7223 */ /* 0x004fc6000000001b */
[----:B------:R-:W2:Y:S01]  /*05f0*/  LDS R25, [R3+0xb00] ;  /* 0x000b000003197984 */ /* 0x000ea20000000800 */
[----:B------:R-:W-:-:S03]  /*0600*/  FFMA R12, R22, R13, R27 ;  /* 0x0000000d160c7223 */ /* 0x000fc6000000001b */
[----:B------:R-:W3:Y:S04]  /*0610*/  LDS R22, [R3+0xb80] ;  /* 0x000b800003167984 */ /* 0x000ee80000000800 */
[----:B------:R-:W-:Y:S01]  /*0620*/  LDS R24, [R3+0xc80] ;  /* 0x000c800003187984 */ /* 0x000fe20000000800 */
[----:B0-----:R-:W-:-:S04]  /*0630*/  FFMA R21, R21, R14, R12 ;  /* 0x0000000e15157223 */ /* 0x001fc8000000000c */
[----:B------:R-:W-:Y:S02]  /*0640*/  FFMA R27, R26, R15, R21 ;  /* 0x0000000f1a1b7223 */ /* 0x000fe40000000015 */
[----:B------:R-:W-:Y:S04]  /*0650*/  LDS R21, [R3+0xc00] ;  /* 0x000c000003157984 */ /* 0x000fe80000000800 */
[----:B------:R-:W0:Y:S01]  /*0660*/  LDS.128 R12, [R5+0x60] ;  /* 0x00006000050c7984 */ /* 0x000e220000000c00 */
[----:B-1----:R-:W-:-:S04]  /*0670*/  FFMA R23, R8, R23, R27 ;  /* 0x0000001708177223 */ /* 0x002fc8000000001b */
[----:B------:R-:W-:Y:S02]  /*0680*/  FFMA R20, R20, R9, R23 ;  /* 0x0000000914147223 */ /* 0x000fe40000000017 */
[----:B------:R-:W1:Y:S02]  /*0690*/  LDS R23, [R3+0xd00] ;  /* 0x000d000003177984 */ /* 0x000e640000000800 */
[----:B--2---:R-:W-:Y:S02]  /*06a0*/  FFMA R25, R25, R10, R20 ;  /* 0x0000000a19197223 */ /* 0x004fe40000000014 */
[----:B------:R-:W2:Y:S02]  /*06b0*/  LDS R20, [R3+0xd80] ;  /* 0x000d800003147984 */ /* 0x000ea40000000800 */
[----:B---3--:R-:W-:Y:S02]  /*06c0*/  FFMA R27, R22, R11, R25 ;  /* 0x0000000b161b7223 */ /* 0x008fe40000000019 */
[----:B------:R-:W-:Y:S04]  /*06d0*/  LDS R25, [R3+0xe00] ;  /* 0x000e000003197984 */ /* 0x000fe80000000800 */
[----:B------:R-:W3:Y:S04]  /*06e0*/  LDS.128 R8, [R5+0x70] ;  /* 0x0000700005087984 */ /* 0x000ee80000000c00 */
[----:B------:R-:W4:Y:S01]  /*06f0*/  LDS R22, [R3+0xe80] ;  /* 0x000e800003167984 */ /* 0x000f220000000800 */
[----:B0-----:R-:W-:-:S03]  /*0700*/  FFMA R27, R12, R21, R27 ;  /* 0x000000150c1b7223 */ /* 0x001fc6000000001b */
[----:B------:R-:W0:Y:S04]  /*0710*/  LDS R21, [R3+0xf00] ;  /* 0x000f000003157984 */ /* 0x000e280000000800 */
[----:B------:R-:W5:Y:S01]  /*0720*/  LDS R12, [R3+0xf80] ;  /* 0x000f8000030c7984 */ /* 0x000f620000000800 */
[----:B------:R-:W-:-:S04]  /*0730*/  FFMA R24, R24, R13, R27 ;  /* 0x0000000d18187223 */ /* 0x000fc8000000001b */
[----:B-1----:R-:W-:-:S04]  /*0740*/  FFMA R23, R23, R14, R24 ;  /* 0x0000000e17177223 */ /* 0x002fc80000000018 */
[----:B--2---:R-:W-:-:S04]  /*0750*/  FFMA R15, R20, R15, R23 ;  /* 0x0000000f140f7223 */ /* 0x004fc80000000017 */
[----:B---3--:R-:W-:-:S04]  /*0760*/  FFMA R15, R8, R25, R15 ;  /* 0x00000019080f7223 */ /* 0x008fc8000000000f */
[----:B----4-:R-:W-:Y:S01]  /*0770*/  FFMA R22, R22, R9, R15 ;  /* 0x0000000916167223 */ /* 0x010fe2000000000f */
[----:B------:R-:W-:Y:S02]  /*0780*/  IADD3 R16, PT, PT, R16, 0x20, RZ ;  /* 0x0000002010107810 */ /* 0x000fe40007ffe0ff */
[----:B------:R-:W-:Y:S02]  /*0790*/  IADD3 R6, PT, PT, R6, 0x20, RZ ;  /* 0x0000002006067810 */ /* 0x000fe40007ffe0ff */
[----:B------:R-:W-:Y:S01]  /*07a0*/  LEA R7, R0, R7, 0x5 ;  /* 0x0000000700077211 */ /* 0x000fe200078e28ff */
[----:B0-----:R-:W-:-:S04]  /*07b0*/  FFMA R21, R21, R10, R22 ;  /* 0x0000000a15157223 */ /* 0x001fc80000000016 */
[----:B-----5:R-:W-:Y:S01]  /*07c0*/  FFMA R21, R12, R11, R21 ;  /* 0x0000000b0c157223 */ /* 0x020fe20000000015 */
[----:B------:R-:W-:Y:S06]  /*07d0*/  BAR.SYNC.DEFER_BLOCKING 0x0 ;  /* 0x0000000000007b1d */ /* 0x000fec0000010000 */
[----:B------:R-:W-:Y:S05]  /*07e0*/  BRA.U UP0, `(.L_x_1) ;  /* 0xfffffff900847547 */ /* 0x000fea000b83ffff */
.L_x_0:
[----:B------:R-:W0:Y:S02]  /*07f0*/  LDCU.64 UR4, c[0x0][0x398] ;  /* 0x00007300ff0477ac */ /* 0x000e240008000a00 */
[----:B0-----:R-:W-:-:S04]  /*0800*/  ISETP.GE.AND P0, PT, R19, UR5, PT ;  /* 0x0000000513007c0c */ /* 0x001fc8000bf06270 */
[----:B------:R-:W-:-:S13]  /*0810*/  ISETP.GE.OR P0, PT, R18, UR4, P0 ;  /* 0x0000000412007c0c */ /* 0x000fda0008706670 */
[----:B------:R-:W-:Y:S05]  /*0820*/  @P0 EXIT ;  /* 0x000000000000094d */ /* 0x000fea0003800000 */
[----:B------:R-:W0:Y:S01]  /*0830*/  LDC.64 R2, c[0x0][0x390] ;  /* 0x0000e400ff027b82 */ /* 0x000e220000000a00 */
[----:B------:R-:W-:-:S04]  /*0840*/  IMAD R19, R18, UR5, R19 ;  /* 0x0000000512137c24 */ /* 0x000fc8000f8e0213 */
[----:B0-----:R-:W-:-:S05]  /*0850*/  IMAD.WIDE R2, R19, 0x4, R2 ;  /* 0x0000000413027825 */ /* 0x001fca00078e0202 */
[----:B------:R-:W-:Y:S01]  /*0860*/  STG.E desc[UR8][R2.64], R21 ;  /* 0x0000001502007986 */ /* 0x000fe2000c101908 */
[----:B------:R-:W-:Y:S05]  /*0870*/  EXIT ;  /* 0x000000000000794d */ /* 0x000fea0003800000 */
.L_x_2:
[----:B------:R-:W-:-:S00]  /*0880*/  BRA `(.L_x_2) ;  /* 0xfffffffc00fc7947 */ /* 0x000fc0000383ffff */
[----:B------:R-:W-:-:S00]  /*0890*/  NOP ;  /* 0x0000000000007918 */ /* 0x000fc00000000000 */
        /* <DEDUP_REMOVED lines=14> */
.L_x_98:


//--------------------- .text._Z19matmul_naive_kernelPKfS0_Pfiii --------------------------
	.section	.text._Z19matmul_naive_kernelPKfS0_Pfiii,"ax",@progbits
	.align	128
        .global         _Z19matmul_naive_kernelPKfS0_Pfiii
        .type           _Z19matmul_naive_kernelPKfS0_Pfiii,@function
        .size           _Z19matmul_naive_kernelPKfS0_Pfiii,(.L_x_99 - _Z19matmul_naive_kernelPKfS0_Pfiii)
        .other          _Z19matmul_naive_kernelPKfS0_Pfiii,@"STO_CUDA_ENTRY STV_DEFAULT"
_Z19matmul_naive_kernelPKfS0_Pfiii:
.text._Z19matmul_naive_kernelPKfS0_Pfiii:
[----:B------:R-:W-:Y:S01]  /*0000*/  LDC R1, c[0x0][0x37c] ;  /* 0x0000df00ff017b82 */ /* 0x000fe20000000800 */
[----:B------:R-:W0:Y:S07]  /*0010*/  S2R R5, SR_TID.X ;  /* 0x0000000000057919 */ /* 0x000e2e0000002100 */
[----:B------:R-:W1:Y:S01]  /*0020*/  LDC R19, c[0x0][0x364] ;  /* 0x0000d900ff137b82 */ /* 0x000e620000000800 */
[----:B------:R-:W1:Y:S07]  /*0030*/  S2R R4, SR_TID.Y ;  /* 0x0000000000047919 */ /* 0x000e6e0000002200 */
[----:B------:R-:W0:Y:S08]  /*0040*/  S2UR UR5, SR_CTAID.X ;  /* 0x00000000000579c3 */ /* 0x000e300000002500 */
[----:B------:R-:W0:Y:S08]  /*0050*/  LDC R0, c[0x0][0x360] ;  /* 0x0000d800ff007b82 */ /* 0x000e300000000800 */
[----:B------:R-:W1:Y:S08]  /*0060*/  S2UR UR4, SR_CTAID.Y ;  /* 0x00000000000479c3 */ /* 0x000e700000002600 */
[----:B------:R-:W2:Y:S01]  /*0070*/  LDC.64 R2, c[0x0][0x398] ;  /* 0x0000e600ff027b82 */ /* 0x000ea20000000a00 */
[----:B0-----:R-:W-:-:S02]  /*0080*/  IMAD R0, R0, UR5, R5 ;  /* 0x0000000500007c24 */ /* 0x001fc4000f8e0205 */
[----:B-1----:R-:W-:-:S03]  /*0090*/  IMAD R19, R19, UR4, R4 ;  /* 0x0000000413137c24 */ /* 0x002fc6000f8e0204 */
[----:B--2---:R-:W-:-:S04]  /*00a0*/  ISETP.GE.AND P0, PT, R0, R3, PT ;  /* 0x000000030000720c */ /* 0x004fc80003f06270 */
[----:B------:R-:W-:-:S13]  /*00b0*/  ISETP.GE.OR P0, PT, R19, R2, P0 ;  /* 0x000000021300720c */ /* 0x000fda0000706670 */
[----:B------:R-:W-:Y:S05]  /*00c0*/  @P0 EXIT ;  /* 0x000000000000094d */ /* 0x000fea0003800000 */
[----:B------:R-:W0:Y:S01]  /*00d0*/  LDC R2, c[0x0][0x3a0] ;  /* 0x0000e800ff027b82 */ /* 0x000e220000000800 */
[----:B------:R-:W1:Y:S01]  /*00e0*/  LDCU.64 UR4, c[0x0][0x358] ;  /* 0x00006b00ff0477ac */ /* 0x000e620008000a00 */
[----:B------:R-:W-:Y:S01]  /*00f0*/  HFMA2 R24, -RZ, RZ, 0, 0 ;  /* 0x00000000ff187431 */ /* 0x000fe200000001ff */
[----:B0-----:R-:W-:-:S13]  /*0100*/  ISETP.GE.AND P0, PT, R2, 0x1, PT ;  /* 0x000000010200780c */ /* 0x001fda0003f06270 */
[----:B-1----:R-:W-:Y:S05]  /*0110*/  @!P0 BRA `(.L_x_3) ;  /* 0x0000000400e08947 */ /* 0x002fea0003800000 */
[C---:B------:R-:W-:Y:S01]  /*0120*/  ISETP.GE.U32.AND P1, PT, R2.reuse, 0x8, PT ;  /* 0x000000080200780c */ /* 0x040fe20003f26070 */
[----:B------:R-:W-:Y:S01]  /*0130*/  IMAD R20, R19, R2, RZ ;  /* 0x0000000213147224 */ /* 0x000fe200078e02ff */
[----:B------:R-:W-:Y:S02]  /*0140*/  LOP3.LUT R27, R2, 0x7, RZ, 0xc0, !PT ;  /* 0x00000007021b7812 */ /* 0x000fe400078ec0ff */
[----:B------:R-:W-:Y:S02]  /*0150*/  MOV R24, RZ ;  /* 0x000000ff00187202 */ /* 0x000fe40000000f00 */
[----:B------:R-:W-:Y:S02]  /*0160*/  ISETP.NE.AND P0, PT, R27, RZ, PT ;  /* 0x000000ff1b00720c */ /* 0x000fe40003f05270 */
[----:B------:R-:W-:-:S05]  /*0170*/  MOV R21, RZ ;  /* 0x000000ff00157202 */ /* 0x000fca0000000f00 */
[----:B------:R-:W-:Y:S06]  /*0180*/  @!P1 BRA `(.L_x_4) ;  /* 0x0000000000c49947 */ /* 0x000fec0003800000 */
[----:B------:R-:W0:Y:S01]  /*0190*/  LDC.64 R4, c[0x0][0x380] ;  /* 0x0000e000ff047b82 */ /* 0x000e220000000a00 */
[----:B------:R-:W-:Y:S02]  /*01a0*/  LOP3.LUT R21, R2, 0x7ffffff8, RZ, 0xc0, !PT ;  /* 0x7ffffff802157812 */ /* 0x000fe400078ec0ff */
[----:B------:R-:W-:Y:S02]  /*01b0*/  MOV R24, RZ ;  /* 0x000000ff00187202 */ /* 0x000fe40000000f00 */
[----:B------:R-:W-:Y:S02]  /*01c0*/  MOV R18, R0 ;  /* 0x0000000000127202 */ /* 0x000fe40000000f00 */
[----:B------:R-:W-:Y:S01]  /*01d0*/  IADD3 R22, PT, PT, -R21, RZ, RZ ;  /* 0x000000ff15167210 */ /* 0x000fe20007ffe1ff */
[----:B0-----:R-:W-:-:S03]  /*01e0*/  IMAD.WIDE.U32 R4, R20, 0x4, R4 ;  /* 0x0000000414047825 */ /* 0x001fc600078e0004 */
[----:B------:R-:W-:-:S04]  /*01f0*/  IADD3 R6, P1, PT, R4, 0x10, RZ ;  /* 0x0000001004067810 */ /* 0x000fc80007f3e0ff */
[----:B------:R-:W-:-:S09]  /*0200*/  IADD3.X R7, PT, PT, RZ, R5, RZ, P1, !PT ;  /* 0x00000005ff077210 */ /* 0x000fd20000ffe4ff */
.L_x_5:
[----:B------:R-:W0:Y:S01]  /*0210*/  LDC.64 R16, c[0x0][0x388] ;  /* 0x0000e200ff107b82 */ /* 0x000e220000000a00 */
[----:B------:R-:W-:Y:S02]  /*0220*/  MOV R4, R6 ;  /* 0x0000000600047202 */ /* 0x000fe40000000f00 */
[----:B------:R-:W-:-:S05]  /*0230*/  MOV R5, R7 ;  /* 0x0000000700057202 */ /* 0x000fca0000000f00 */
[----:B------:R-:W2:Y:S04]  /*0240*/  LDG.E R25, desc[UR4][R4.64+-0x10] ;  /* 0xfffff00404197981 */ /* 0x000ea8000c1e1900 */
[----:B------:R-:W3:Y:S04]  /*0250*/  LDG.E R23, desc[UR4][R4.64+-0xc] ;  /* 0xfffff40404177981 */ /* 0x000ee8000c1e1900 */
[----:B------:R-:W4:Y:S04]  /*0260*/  LDG.E R29, desc[UR4][R4.64+-0x8] ;  /* 0xfffff804041d7981 */ /* 0x000f28000c1e1900 */
[----:B------:R-:W5:Y:S01]  /*0270*/  LDG.E R28, desc[UR4][R4.64+-0x4] ;  /* 0xfffffc04041c7981 */ /* 0x000f62000c1e1900 */
[----:B0-----:R-:W-:-:S05]  /*0280*/  IMAD.WIDE R16, R18, 0x4, R16 ;  /* 0x0000000412107825 */ /* 0x001fca00078e0210 */
[----:B------:R0:W2:Y:S01]  /*0290*/  LDG.E R26, desc[UR4][R16.64] ;  /* 0x00000004101a7981 */ /* 0x0000a2000c1e1900 */
[----:B------:R-:W-:-:S04]  /*02a0*/  IMAD.WIDE R14, R3, 0x4, R16 ;  /* 0x00000004030e7825 */ /* 0x000fc800078e0210 */
[C---:B------:R-:W-:Y:S02]  /*02b0*/  IMAD.WIDE R6, R3.reuse, 0x4, R14 ;  /* 0x0000000403067825 */ /* 0x040fe400078e020e */
[----:B------:R-:W3:Y:S02]  /*02c0*/  LDG.E R14, desc[UR4][R14.64] ;  /* 0x000000040e0e7981 */ /* 0x000ee4000c1e1900 */
[C---:B------:R-:W-:Y:S02]  /*02d0*/  IMAD.WIDE R10, R3.reuse, 0x4, R6 ;  /* 0x00000004030a7825 */ /* 0x040fe400078e0206 */
[----:B------:R-:W4:Y:S02]  /*02e0*/  LDG.E R6, desc[UR4][R6.64] ;  /* 0x0000000406067981 */ /* 0x000f24000c1e1900 */
[C---:B------:R-:W-:Y:S02]  /*02f0*/  IMAD.WIDE R8, R3.reuse, 0x4, R10 ;  /* 0x0000000403087825 */ /* 0x040fe400078e020a */
[----:B------:R-:W5:Y:S02]  /*0300*/  LDG.E R10, desc[UR4][R10.64] ;  /* 0x000000040a0a7981 */ /* 0x000f64000c1e1900 */
[----:B------:R-:W-:-:S02]  /*0310*/  IMAD.WIDE R12, R3, 0x4, R8 ;  /* 0x00000004030c7825 */ /* 0x000fc400078e0208 */
[----:B------:R-:W5:Y:S04]  /*0320*/  LDG.E R7, desc[UR4][R4.64] ;  /* 0x0000000404077981 */ /* 0x000f68000c1e1900 */
[----:B------:R-:W5:Y:S01]  /*0330*/  LDG.E R8, desc[UR4][R8.64] ;  /* 0x0000000408087981 */ /* 0x000f62000c1e1900 */
[----:B0-----:R-:W-:-:S03]  /*0340*/  IMAD.WIDE R16, R3, 0x4, R12 ;  /* 0x0000000403107825 */ /* 0x001fc600078e020c */
[----:B------:R-:W5:Y:S04]  /*0350*/  LDG.E R12, desc[UR4][R12.64] ;  /* 0x000000040c0c7981 */ /* 0x000f68000c1e1900 */
[----:B------:R-:W5:Y:S04]  /*0360*/  LDG.E R15, desc[UR4][R16.64] ;  /* 0x00000004100f7981 */ /* 0x000f68000c1e1900 */
[----:B------:R-:W5:Y:S04]  /*0370*/  LDG.E R9, desc[UR4][R4.64+0x4] ;  /* 0x0000040404097981 */ /* 0x000f68000c1e1900 */
[----:B------:R-:W5:Y:S01]  /*0380*/  LDG.E R11, desc[UR4][R4.64+0xc] ;  /* 0x00000c04040b7981 */ /* 0x000f62000c1e1900 */
[----:B--2---:R-:W-:Y:S01]  /*0390*/  FFMA R26, R25, R26, R24 ;  /* 0x0000001a191a7223 */ /* 0x004fe20000000018 */
[----:B------:R-:W-:-:S02]  /*03a0*/  IMAD.WIDE R24, R3, 0x4, R16 ;  /* 0x0000000403187825 */ /* 0x000fc400078e0210 */
[----:B------:R-:W2:Y:S04]  /*03b0*/  LDG.E R16, desc[UR4][R4.64+0x8] ;  /* 0x0000080404107981 */ /* 0x000ea8000c1e1900 */
[----:B------:R-:W2:Y:S01]  /*03c0*/  LDG.E R24, desc[UR4][R24.64] ;  /* 0x0000000418187981 */ /* 0x000ea2000c1e1900 */
[----:B---3--:R-:W-:Y:S01]  /*03d0*/  FFMA R14, R23, R14, R26 ;  /* 0x0000000e170e7223 */ /* 0x008fe2000000001a */
[----:B------:R-:W-:-:S03]  /*03e0*/  IADD3 R22, PT, PT, R22, 0x8, RZ ;  /* 0x0000000816167810 */ /* 0x000fc60007ffe0ff */
[----:B----4-:R-:W-:Y:S01]  /*03f0*/  FFMA R29, R29, R6, R14 ;  /* 0x000000061d1d7223 */ /* 0x010fe2000000000e */
[----:B------:R-:W-:-:S03]  /*0400*/  ISETP.NE.AND P1, PT, R22, RZ, PT ;  /* 0x000000ff1600720c */ /* 0x000fc60003f25270 */
[----:B-----5:R-:W-:Y:S01]  /*0410*/  FFMA R10, R28, R10, R29 ;  /* 0x0000000a1c0a7223 */ /* 0x020fe2000000001d */
[----:B------:R-:W-:-:S03]  /*0420*/  IADD3 R6, P2, PT, R4, 0x20, RZ ;  /* 0x0000002004067810 */ /* 0x000fc60007f5e0ff */
[----:B------:R-:W-:Y:S01]  /*0430*/  FFMA R8, R7, R8, R10 ;  /* 0x0000000807087223 */ /* 0x000fe2000000000a */
[----:B------:R-:W-:Y:S02]  /*0440*/  IADD3.X R7, PT, PT, RZ, R5, RZ, P2, !PT ;  /* 0x00000005ff077210 */ /* 0x000fe400017fe4ff */
[----:B------:R-:W-:Y:S01]  /*0450*/  LEA R18, R3, R18, 0x3 ;  /* 0x0000001203127211 */ /* 0x000fe200078e18ff */
[----:B------:R-:W-:-:S04]  /*0460*/  FFMA R9, R9, R12, R8 ;  /* 0x0000000c09097223 */ /* 0x000fc80000000008 */
[----:B--2---:R-:W-:-:S04]  /*0470*/  FFMA R16, R16, R15, R9 ;  /* 0x0000000f10107223 */ /* 0x004fc80000000009 */
[----:B------:R-:W-:Y:S01]  /*0480*/  FFMA R24, R11, R24, R16 ;  /* 0x000000180b187223 */ /* 0x000fe20000000010 */
[----:B------:R-:W-:Y:S06]  /*0490*/  @P1 BRA `(.L_x_5) ;  /* 0xfffffffc005c1947 */ /* 0x000fec000383ffff */
.L_x_4:
[----:B------:R-:W-:Y:S05]  /*04a0*/  @!P0 BRA `(.L_x_3) ;  /* 0x0000000000fc8947 */ /* 0x000fea0003800000 */
[----:B------:R-:W-:Y:S02]  /*04b0*/  ISETP.GE.U32.AND P1, PT, R27, 0x4, PT ;  /* 0x000000041b00780c */ /* 0x000fe40003f26070 */
[----:B------:R-:W-:-:S04]  /*04c0*/  LOP3.LUT R16, R2, 0x3, RZ, 0xc0, !PT ;  /* 0x0000000302107812 */ /* 0x000fc800078ec0ff */
[----:B------:R-:W-:-:S07]  /*04d0*/  ISETP.NE.AND P0, PT, R16, RZ, PT ;  /* 0x000000ff1000720c */ /* 0x000fce0003f05270 */
[----:B------:R-:W-:Y:S06]  /*04e0*/  @!P1 BRA `(.L_x_6) ;  /* 0x00000000006c9947 */ /* 0x000fec0003800000 */
[----:B------:R-:W0:Y:S01]  /*04f0*/  LDC.64 R6, c[0x0][0x388] ;  /* 0x0000e200ff067b82 */ /* 0x000e220000000a00 */
[----:B------:R-:W1:Y:S01]  /*0500*/  LDCU.64 UR6, c[0x0][0x380] ;  /* 0x00007000ff0677ac */ /* 0x000e620008000a00 */
[----:B------:R-:W-:Y:S01]  /*0510*/  IMAD R9, R21, R3, R0 ;  /* 0x0000000315097224 */ /* 0x000fe200078e0200 */
[CC--:B------:R-:W-:Y:S02]  /*0520*/  IADD3 R5, PT, PT, R20.reuse, R21.reuse, RZ ;  /* 0x0000001514057210 */ /* 0x0c0fe40007ffe0ff */
[----:B------:R-:W-:-:S03]  /*0530*/  IADD3 R10, P1, PT, R20, R21, RZ ;  /* 0x00000015140a7210 */ /* 0x000fc60007f3e0ff */
[----:B------:R-:W2:Y:S01]  /*0540*/  LDC.64 R14, c[0x0][0x380] ;  /* 0x0000e000ff0e7b82 */ /* 0x000ea20000000a00 */
[----:B0-----:R-:W-:-:S04]  /*0550*/  IMAD.WIDE R6, R9, 0x4, R6 ;  /* 0x0000000409067825 */ /* 0x001fc800078e0206 */
[----:B------:R-:W-:Y:S02]  /*0560*/  IMAD.WIDE R8, R3, 0x4, R6 ;  /* 0x0000000403087825 */ /* 0x000fe400078e0206 */
[----:B------:R-:W3:Y:S02]  /*0570*/  LDG.E R6, desc[UR4][R6.64] ;  /* 0x0000000406067981 */ /* 0x000ee4000c1e1900 */
[----:B--2---:R-:W-:Y:S01]  /*0580*/  IMAD.WIDE.U32 R14, R5, 0x4, R14 ;  /* 0x00000004050e7825 */ /* 0x004fe200078e000e */
[----:B------:R-:W-:Y:S02]  /*0590*/  IADD3.X R5, PT, PT, RZ, RZ, RZ, P1, !PT ;  /* 0x000000ffff057210 */ /* 0x000fe40000ffe4ff */
[----:B-1----:R-:W-:-:S03]  /*05a0*/  LEA R4, P1, R10, UR6, 0x2 ;  /* 0x000000060a047c11 */ /* 0x002fc6000f8210ff */
[----:B------:R-:W3:Y:S01]  /*05b0*/  LDG.E R15, desc[UR4][R14.64] ;  /* 0x000000040e0f7981 */ /* 0x000ee2000c1e1900 */
[----:B------:R-:W-:Y:S01]  /*05c0*/  LEA.HI.X R5, R10, UR7, R5, 0x2, P1 ;  /* 0x000000070a057c11 */ /* 0x000fe200088f1405 */
[C---:B------:R-:W-:Y:S02]  /*05d0*/  IMAD.WIDE R10, R3.reuse, 0x4, R8 ;  /* 0x00000004030a7825 */ /* 0x040fe400078e0208 */
[----:B------:R-:W2:Y:S04]  /*05e0*/  LDG.E R8, desc[UR4][R8.64] ;  /* 0x0000000408087981 */ /* 0x000ea8000c1e1900 */
[----:B------:R-:W2:Y:S01]  /*05f0*/  LDG.E R17, desc[UR4][R4.64+0x4] ;  /* 0x0000040404117981 */ /* 0x000ea2000c1e1900 */
[----:B------:R-:W-:-:S03]  /*0600*/  IMAD.WIDE R12, R3, 0x4, R10 ;  /* 0x00000004030c7825 */ /* 0x000fc600078e020a */
[----:B------:R-:W4:Y:S04]  /*0610*/  LDG.E R22, desc[UR4][R10.64] ;  /* 0x000000040a167981 */ /* 0x000f28000c1e1900 */
[----:B------:R-:W4:Y:S04]  /*0620*/  LDG.E R18, desc[UR4][R4.64+0x8] ;  /* 0x0000080404127981 */ /* 0x000f28000c1e1900 */
[----:B------:R-:W5:Y:S04]  /*0630*/  LDG.E R26, desc[UR4][R4.64+0xc] ;  /* 0x00000c04041a7981 */ /* 0x000f68000c1e1900 */
[----:B------:R-:W5:Y:S01]  /*0640*/  LDG.E R12, desc[UR4][R12.64] ;  /* 0x000000040c0c7981 */ /* 0x000f62000c1e1900 */
[----:B------:R-:W-:Y:S01]  /*0650*/  IADD3 R21, PT, PT, R21, 0x4, RZ ;  /* 0x0000000415157810 */ /* 0x000fe20007ffe0ff */
[----:B---3--:R-:W-:-:S04]  /*0660*/  FFMA R24, R15, R6, R24 ;  /* 0x000000060f187223 */ /* 0x008fc80000000018 */
[----:B--2---:R-:W-:-:S04]  /*0670*/  FFMA R17, R17, R8, R24 ;  /* 0x0000000811117223 */ /* 0x004fc80000000018 */
[----:B----4-:R-:W-:-:S04]  /*0680*/  FFMA R17, R18, R22, R17 ;  /* 0x0000001612117223 */ /* 0x010fc80000000011 */
[----:B-----5:R-:W-:-:S07]  /*0690*/  FFMA R24, R26, R12, R17 ;  /* 0x0000000c1a187223 */ /* 0x020fce0000000011 */
.L_x_6:
[----:B------:R-:W-:Y:S05]  /*06a0*/  @!P0 BRA `(.L_x_3) ;  /* 0x00000000007c8947 */ /* 0x000fea0003800000 */
[----:B------:R-:W-:Y:S01]  /*06b0*/  ISETP.NE.AND P1, PT, R16, 0x1, PT ;  /* 0x000000011000780c */ /* 0x000fe20003f25270 */
[----:B------:R-:W0:Y:S01]  /*06c0*/  LDC.64 R12, c[0x0][0x380] ;  /* 0x0000e000ff0c7b82 */ /* 0x000e220000000a00 */
[----:B------:R-:W-:-:S04]  /*06d0*/  LOP3.LUT R2, R2, 0x1, RZ, 0xc0, !PT ;  /* 0x0000000102027812 */ /* 0x000fc800078ec0ff */
[----:B------:R-:W-:-:S03]  /*06e0*/  ISETP.NE.U32.AND P0, PT, R2, 0x1, PT ;  /* 0x000000010200780c */ /* 0x000fc60003f05070 */
[----:B------:R-:W1:Y:S04]  /*06f0*/  LDC.64 R10, c[0x0][0x388] ;  /* 0x0000e200ff0a7b82 */ /* 0x000e680000000a00 */
[CC--:B------:R-:W-:Y:S02]  /*0700*/  @P1 IADD3 R15, PT, PT, R20.reuse, R21.reuse, RZ ;  /* 0x00000015140f1210 */ /* 0x0c0fe40007ffe0ff */
[----:B------:R-:W-:Y:S02]  /*0710*/  @P1 IADD3 R2, P2, PT, R20, R21, RZ ;  /* 0x0000001514021210 */ /* 0x000fe40007f5e0ff */
[----:B------:R-:W2:Y:S02]  /*0720*/  @P1 LDC.64 R4, c[0x0][0x380] ;  /* 0x0000e000ff041b82 */ /* 0x000ea40000000a00 */
[----:B------:R-:W-:-:S06]  /*0730*/  @P1 IADD3.X R14, PT, PT, RZ, RZ, RZ, P2, !PT ;  /* 0x000000ffff0e1210 */ /* 0x000fcc00017fe4ff */
[----:B------:R-:W3:Y:S01]  /*0740*/  LDC.64 R6, c[0x0][0x380] ;  /* 0x0000e000ff067b82 */ /* 0x000ee20000000a00 */
[----:B0-----:R-:W-:-:S04]  /*0750*/  @P1 IMAD.WIDE.U32 R12, R15, 0x4, R12 ;  /* 0x000000040f0c1825 */ /* 0x001fc800078e000c */
[C---:B------:R-:W-:Y:S01]  /*0760*/  @P1 IMAD R15, R21.reuse, R3, R0 ;  /* 0x00000003150f1224 */ /* 0x040fe200078e0200 */
[----:B------:R-:W-:Y:S01]  /*0770*/  @P1 IADD3 R21, PT, PT, R21, 0x2, RZ ;  /* 0x0000000215151810 */ /* 0x000fe20007ffe0ff */
[----:B------:R-:W4:Y:S01]  /*0780*/  @P1 LDG.E R13, desc[UR4][R12.64] ;  /* 0x000000040c0d1981 */ /* 0x000f22000c1e1900 */
[----:B------:R-:W0:Y:S01]  /*0790*/  LDC.64 R8, c[0x0][0x388] ;  /* 0x0000e200ff087b82 */ /* 0x000e220000000a00 */
[----:B-1----:R-:W-:Y:S01]  /*07a0*/  @P1 IMAD.WIDE R10, R15, 0x4, R10 ;  /* 0x000000040f0a1825 */ /* 0x002fe200078e020a */
[----:B------:R-:W-:Y:S02]  /*07b0*/  @!P0 IADD3 R17, PT, PT, R20, R21, RZ ;  /* 0x0000001514118210 */ /* 0x000fe40007ffe0ff */
[----:B--2---:R-:W-:Y:S01]  /*07c0*/  @P1 LEA R4, P2, R2, R4, 0x2 ;  /* 0x0000000402041211 */ /* 0x004fe200078410ff */
[----:B------:R-:W-:-:S03]  /*07d0*/  @!P0 IMAD R21, R21, R3, R0 ;  /* 0x0000000315158224 */ /* 0x000fc600078e0200 */
[----:B------:R-:W-:Y:S01]  /*07e0*/  @P1 LEA.HI.X R5, R2, R5, R14, 0x2, P2 ;  /* 0x0000000502051211 */ /* 0x000fe200010f140e */
[----:B------:R-:W-:Y:S01]  /*07f0*/  @P1 IMAD.WIDE R14, R3, 0x4, R10 ;  /* 0x00000004030e1825 */ /* 0x000fe200078e020a */
[----:B------:R-:W4:Y:S03]  /*0800*/  @P1 LDG.E R2, desc[UR4][R10.64] ;  /* 0x000000040a021981 */ /* 0x000f26000c1e1900 */
[----:B---3--:R-:W-:Y:S01]  /*0810*/  @!P0 IMAD.WIDE.U32 R6, R17, 0x4, R6 ;  /* 0x0000000411068825 */ /* 0x008fe200078e0006 */
[----:B------:R-:W2:Y:S04]  /*0820*/  @P1 LDG.E R5, desc[UR4][R4.64+0x4] ;  /* 0x0000040404051981 */ /* 0x000ea8000c1e1900 */
[----:B------:R-:W2:Y:S01]  /*0830*/  @P1 LDG.E R14, desc[UR4][R14.64] ;  /* 0x000000040e0e1981 */ /* 0x000ea2000c1e1900 */
[----:B0-----:R-:W-:-:S03]  /*0840*/  @!P0 IMAD.WIDE R8, R21, 0x4, R8 ;  /* 0x0000000415088825 */ /* 0x001fc600078e0208 */
[----:B------:R-:W3:Y:S04]  /*0850*/  @!P0 LDG.E R7, desc[UR4][R6.64] ;  /* 0x0000000406078981 */ /* 0x000ee8000c1e1900 */
[----:B------:R-:W3:Y:S01]  /*0860*/  @!P0 LDG.E R8, desc[UR4][R8.64] ;  /* 0x0000000408088981 */ /* 0x000ee2000c1e1900 */
[----:B----4-:R-:W-:-:S04]  /*0870*/  @P1 FFMA R2, R13, R2, R24 ;  /* 0x000000020d021223 */ /* 0x010fc80000000018 */
[----:B--2---:R-:W-:-:S04]  /*0880*/  @P1 FFMA R24, R5, R14, R2 ;  /* 0x0000000e05181223 */ /* 0x004fc80000000002 */
[----:B---3--:R-:W-:-:S07]  /*0890*/  @!P0 FFMA R24, R7, R8, R24 ;  /* 0x0000000807188223 */ /* 0x008fce0000000018 */
.L_x_3:
[----:B------:R-:W0:Y:S01]  /*08a0*/  LDC.64 R4, c[0x0][0x390] ;  /* 0x0000e400ff047b82 */ /* 0x000e220000000a00 */
[----:B------:R-:W-:-:S04]  /*08b0*/  IMAD R3, R19, R3, R0 ;  /* 0x0000000313037224 */ /* 0x000fc800078e0200 */
[----:B0-----:R-:W-:-:S05]  /*08c0*/  IMAD.WIDE R2, R3, 0x4, R4 ;  /* 0x0000000403027825 */ /* 0x001fca00078e0204 */
[----:B------:R-:W-:Y:S01]  /*08d0*/  STG.E desc[UR4][R2.64], R24 ;  /* 0x0000001802007986 */ /* 0x000fe2000c101904 */
[----:B------:R-:W-:Y:S05]  /*08e0*/  EXIT ;  /* 0x000000000000794d */ /* 0x000fea0003800000 */
.L_x_7:
        /* <DEDUP_REMOVED lines=9> */
.L_x_99:


//--------------------- .text._Z20fused_softmax_kernelPfii --------------------------
	.section	.text._Z20fused_softmax_kernelPfii,"ax",@progbits
	.align	128
        .global         _Z20fused_softmax_kernelPfii
        .type           _Z20fused_softmax_kernelPfii,@function
        .size           _Z20fused_softmax_kernelPfii,(.L_x_96 - _Z20fused_softmax_kernelPfii)
        .other          _Z20fused_softmax_kernelPfii,@"STO_CUDA_ENTRY STV_DEFAULT"
_Z20fused_softmax_kernelPfii:
.text._Z20fused_softmax_kernelPfii:
[----:B------:R-:W-:Y:S08]  /*0000*/  LDC R1, c[0x0][0x37c] ;  /* 0x0000df00ff017b82 */ /* 0x000ff00000000800 */
[----:B------:R-:W0:Y:S08]  /*0010*/  S2UR UR4, SR_CTAID.X ;  /* 0x00000000000479c3 */ /* 0x000e300000002500 */
[----:B------:R-:W0:Y:S02]  /*0020*/  LDC R0, c[0x0][0x388] ;  /* 0x0000e200ff007b82 */ /* 0x000e240000000800 */
[----:B0-----:R-:W-:-:S13]  /*0030*/  ISETP.LE.AND P0, PT, R0, UR4, PT ;  /* 0x0000000400007c0c */ /* 0x001fda000bf03270 */
[----:B------:R-:W-:Y:S05]  /*0040*/  @P0 EXIT ;  /* 0x000000000000094d */ /* 0x000fea0003800000 */
[----:B------:R-:W0:Y:S01]  /*0050*/  LDC R2, c[0x0][0x38c] ;  /* 0x0000e300ff027b82 */ /* 0x000e220000000800 */
[----:B------:R-:W1:Y:S01]  /*0060*/  LDCU.64 UR6, c[0x0][0x358] ;  /* 0x00006b00ff0677ac */ /* 0x000e620008000a00 */
[----:B------:R-:W-:-:S06]  /*0070*/  MOV R0, 0xff800000 ;  /* 0xff80000000007802 */ /* 0x000fcc0000000f00 */
[----:B------:R-:W2:Y:S01]  /*0080*/  LDC.64 R6, c[0x0][0x380] ;  /* 0x0000e000ff067b82 */ /* 0x000ea20000000a00 */
[C---:B0-----:R-:W-:Y:S01]  /*0090*/  ISETP.GE.AND P0, PT, R2.reuse, 0x1, PT ;  /* 0x000000010200780c */ /* 0x041fe20003f06270 */
[----:B------:R-:W-:-:S04]  /*00a0*/  IMAD R4, R2, UR4, RZ ;  /* 0x0000000402047c24 */ /* 0x000fc8000f8e02ff */
[----:B------:R-:W-:-:S03]  /*00b0*/  IMAD.WIDE R4, R4, 0x4, RZ ;  /* 0x0000000404047825 */ /* 0x000fc600078e02ff */
[----:B--2---:R-:W-:-:S04]  /*00c0*/  IADD3 R6, P1, PT, R4, R6, RZ ;  /* 0x0000000604067210 */ /* 0x004fc80007f3e0ff */
[----:B------:R-:W-:Y:S01]  /*00d0*/  IADD3.X R7, PT, PT, R5, R7, RZ, P1, !PT ;  /* 0x0000000705077210 */ /* 0x000fe20000ffe4ff */
[----:B-1----:R-:W-:Y:S08]  /*00e0*/  @!P0 BRA `(.L_x_8) ;  /* 0x0000000400648947 */ /* 0x002ff00003800000 */
[C---:B------:R-:W-:Y:S01]  /*00f0*/  ISETP.GE.U32.AND P1, PT, R2.reuse, 0x10, PT ;  /* 0x000000100200780c */ /* 0x040fe20003f26070 */
[----:B------:R-:W-:Y:S01]  /*0100*/  HFMA2 R9, -RZ, RZ, 0, 0 ;  /* 0x00000000ff097431 */ /* 0x000fe200000001ff */
[----:B------:R-:W-:Y:S02]  /*0110*/  LOP3.LUT R24, R2, 0xf, RZ, 0xc0, !PT ;  /* 0x0000000f02187812 */ /* 0x000fe400078ec0ff */
[----:B------:R-:W-:Y:S02]  /*0120*/  MOV R0, 0xff800000 ;  /* 0xff80000000007802 */ /* 0x000fe40000000f00 */
[----:B------:R-:W-:-:S07]  /*0130*/  ISETP.NE.AND P0, PT, R24, RZ, PT ;  /* 0x000000ff1800720c */ /* 0x000fce0003f05270 */
[----:B------:R-:W-:Y:S06]  /*0140*/  @!P1 BRA `(.L_x_9) ;  /* 0x0000000000909947 */ /* 0x000fec0003800000 */
[----:B------:R-:W-:Y:S02]  /*0150*/  IADD3 R11, P1, PT, R6, 0x20, RZ ;  /* 0x00000020060b7810 */ /* 0x000fe40007f3e0ff */
[----:B------:R-:W-:Y:S02]  /*0160*/  LOP3.LUT R9, R2, 0x7ffffff0, RZ, 0xc0, !PT ;  /* 0x7ffffff002097812 */ /* 0x000fe400078ec0ff */
[----:B------:R-:W-:Y:S02]  /*0170*/  MOV R0, 0xff800000 ;  /* 0xff80000000007802 */ /* 0x000fe40000000f00 */
[----:B------:R-:W-:Y:S02]  /*0180*/  IADD3.X R12, PT, PT, RZ, R7, RZ, P1, !PT ;  /* 0x00000007ff0c7210 */ /* 0x000fe40000ffe4ff */
[----:B------:R-:W-:-:S07]  /*0190*/  IADD3 R10, PT, PT, -R9, RZ, RZ ;  /* 0x000000ff090a7210 */ /* 0x000fce0007ffe1ff */
.L_x_10:
[----:B------:R-:W-:Y:S02]  /*01a0*/  MOV R2, R11 ;  /* 0x0000000b00027202 */ /* 0x000fe40000000f00 */
[----:B------:R-:W-:-:S05]  /*01b0*/  MOV R3, R12 ;  /* 0x0000000c00037202 */ /* 0x000fca0000000f00 */
[----:B------:R-:W2:Y:S04]  /*01c0*/  LDG.E R15, desc[UR6][R2.64+-0x20] ;  /* 0xffffe006020f7981 */ /* 0x000ea8000c1e1900 */
[----:B------:R-:W2:Y:S04]  /*01d0*/  LDG.E R14, desc[UR6][R2.64+-0x1c] ;  /* 0xffffe406020e7981 */ /* 0x000ea8000c1e1900 */
[----:B------:R-:W3:Y:S04]  /*01e0*/  LDG.E R19, desc[UR6][R2.64+-0x18] ;  /* 0xffffe80602137981 */ /* 0x000ee8000c1e1900 */
[----:B------:R-:W3:Y:S04]  /*01f0*/  LDG.E R18, desc[UR6][R2.64+-0x14] ;  /* 0xffffec0602127981 */ /* 0x000ee8000c1e1900 */
[----:B------:R-:W4:Y:S04]  /*0200*/  LDG.E R21, desc[UR6][R2.64+-0x10] ;  /* 0xfffff00602157981 */ /* 0x000f28000c1e1900 */
[----:B------:R-:W4:Y:S04]  /*0210*/  LDG.E R20, desc[UR6][R2.64+-0xc] ;  /* 0xfffff40602147981 */ /* 0x000f28000c1e1900 */
[----:B------:R-:W5:Y:S04]  /*0220*/  LDG.E R23, desc[UR6][R2.64+-0x8] ;  /* 0xfffff80602177981 */ /* 0x000f68000c1e1900 */
[----:B------:R-:W5:Y:S04]  /*0230*/  LDG.E R22, desc[UR6][R2.64+-0x4] ;  /* 0xfffffc0602167981 */ /* 0x000f68000c1e1900 */
[----:B------:R-:W5:Y:S04]  /*0240*/  LDG.E R12, desc[UR6][R2.64] ;  /* 0x00000006020c7981 */ /* 0x000f68000c1e1900 */
[----:B------:R-:W5:Y:S04]  /*0250*/  LDG.E R13, desc[UR6][R2.64+0x4] ;  /* 0x00000406020d7981 */ /* 0x000f68000c1e1900 */
[----:B------:R-:W5:Y:S04]  /*0260*/  LDG.E R11, desc[UR6][R2.64+0x8] ;  /* 0x00000806020b7981 */ /* 0x000f68000c1e1900 */
[----:B------:R-:W5:Y:S04]  /*0270*/  LDG.E R8, desc[UR6][R2.64+0xc] ;  /* 0x00000c0602087981 */ /* 0x000f68000c1e1900 */
[----:B------:R-:W5:Y:S01]  /*0280*/  LDG.E R17, desc[UR6][R2.64+0x14] ;  /* 0x0000140602117981 */ /* 0x000f62000c1e1900 */
[----:B--2---:R-:W-:-:S03]  /*0290*/  FMNMX3 R16, R0, R15, R14, !PT ;  /* 0x0000000f00107276 */ /* 0x004fc6000780000e */
[----:B------:R-:W2:Y:S04]  /*02a0*/  LDG.E R14, desc[UR6][R2.64+0x10] ;  /* 0x00001006020e7981 */ /* 0x000ea8000c1e1900 */
[----:B------:R-:W2:Y:S04]  /*02b0*/  LDG.E R15, desc[UR6][R2.64+0x18] ;  /* 0x00001806020f7981 */ /* 0x000ea8000c1e1900 */
[----:B------:R-:W2:Y:S01]  /*02c0*/  LDG.E R0, desc[UR6][R2.64+0x1c] ;  /* 0x00001c0602007981 */ /* 0x000ea2000c1e1900 */
[----:B---3--:R-:W-:Y:S02]  /*02d0*/  FMNMX3 R16, R16, R19, R18, !PT ;  /* 0x0000001310107276 */ /* 0x008fe40007800012 */
[----:B------:R-:W-:-:S02]  /*02e0*/  IADD3 R10, PT, PT, R10, 0x10, RZ ;  /* 0x000000100a0a7810 */ /* 0x000fc40007ffe0ff */
[----:B----4-:R-:W-:Y:S02]  /*02f0*/  FMNMX3 R16, R16, R21, R20, !PT ;  /* 0x0000001510107276 */ /* 0x010fe40007800014 */
[----:B------:R-:W-:Y:S02]  /*0300*/  ISETP.NE.AND P1, PT, R10, RZ, PT ;  /* 0x000000ff0a00720c */ /* 0x000fe40003f25270 */
[----:B-----5:R-:W-:-:S04]  /*0310*/  FMNMX3 R16, R16, R23, R22, !PT ;  /* 0x0000001710107276 */ /* 0x020fc80007800016 */
[----:B------:R-:W-:-:S04]  /*0320*/  FMNMX3 R12, R16, R12, R13, !PT ;  /* 0x0000000c100c7276 */ /* 0x000fc8000780000d */
[----:B------:R-:W-:Y:S02]  /*0330*/  FMNMX3 R8, R12, R11, R8, !PT ;  /* 0x0000000b0c087276 */ /* 0x000fe40007800008 */
[----:B------:R-:W-:-:S04]  /*0340*/  IADD3 R11, P2, PT, R2, 0x40, RZ ;  /* 0x00000040020b7810 */ /* 0x000fc80007f5e0ff */
[----:B------:R-:W-:Y:S02]  /*0350*/  IADD3.X R12, PT, PT, RZ, R3, RZ, P2, !PT ;  /* 0x00000003ff0c7210 */ /* 0x000fe400017fe4ff */
[----:B--2---:R-:W-:-:S04]  /*0360*/  FMNMX3 R8, R8, R14, R17, !PT ;  /* 0x0000000e08087276 */ /* 0x004fc80007800011 */
[----:B------:R-:W-:Y:S01]  /*0370*/  FMNMX3 R0, R8, R15, R0, !PT ;  /* 0x0000000f08007276 */ /* 0x000fe20007800000 */
[----:B------:R-:W-:Y:S06]  /*0380*/  @P1 BRA `(.L_x_10) ;  /* 0xfffffffc00841947 */ /* 0x000fec000383ffff */
.L_x_9:
[----:B------:R-:W-:Y:S05]  /*0390*/  @!P0 BRA `(.L_x_8) ;  /* 0x0000000000b88947 */ /* 0x000fea0003800000 */
[----:B------:R-:W0:Y:S01]  /*03a0*/  LDCU UR4, c[0x0][0x38c] ;  /* 0x00007180ff0477ac */ /* 0x000e220008000800 */
[----:B------:R-:W-:Y:S01]  /*03b0*/  ISETP.GE.U32.AND P0, PT, R24, 0x8, PT ;  /* 0x000000081800780c */ /* 0x000fe20003f06070 */
[----:B0-----:R-:W-:-:S04]  /*03c0*/  ULOP3.LUT UR5, UR4, 0x7, URZ, 0xc0, !UPT ;  /* 0x0000000704057892 */ /* 0x001fc8000f8ec0ff */
[----:B------:R-:W-:-:S08]  /*03d0*/  UISETP.NE.AND UP0, UPT, UR5, URZ, UPT ;  /* 0x000000ff0500728c */ /* 0x000fd0000bf05270 */
[----:B------:R-:W-:Y:S05]  /*03e0*/  @!P0 BRA `(.L_x_11) ;  /* 0x0000000000388947 */ /* 0x000fea0003800000 */
[----:B------:R-:W-:-:S05]  /*03f0*/  IMAD.WIDE.U32 R2, R9, 0x4, R6 ;  /* 0x0000000409027825 */ /* 0x000fca00078e0006 */
[----:B------:R-:W2:Y:S04]  /*0400*/  LDG.E R11, desc[UR6][R2.64] ;  /* 0x00000006020b7981 */ /* 0x000ea8000c1e1900 */
[----:B------:R-:W2:Y:S04]  /*0410*/  LDG.E R8, desc[UR6][R2.64+0x4] ;  /* 0x0000040602087981 */ /* 0x000ea8000c1e1900 */
[----:B------:R-:W3:Y:S04]  /*0420*/  LDG.E R13, desc[UR6][R2.64+0x8] ;  /* 0x00000806020d7981 */ /* 0x000ee8000c1e1900 */
[----:B------:R-:W3:Y:S04]  /*0430*/  LDG.E R10, desc[UR6][R2.64+0xc] ;  /* 0x00000c06020a7981 */ /* 0x000ee8000c1e1900 */
[----:B------:R-:W4:Y:S04]  /*0440*/  LDG.E R15, desc[UR6][R2.64+0x10] ;  /* 0x00001006020f7981 */ /* 0x000f28000c1e1900 */
[----:B------:R-:W4:Y:S04]  /*0450*/  LDG.E R12, desc[UR6][R2.64+0x14] ;  /* 0x00001406020c7981 */ /* 0x000f28000c1e1900 */
[----:B------:R-:W5:Y:S04]  /*0460*/  LDG.E R17, desc[UR6][R2.64+0x18] ;  /* 0x0000180602117981 */ /* 0x000f68000c1e1900 */
[----:B------:R-:W5:Y:S01]  /*0470*/  LDG.E R14, desc[UR6][R2.64+0x1c] ;  /* 0x00001c06020e7981 */ /* 0x000f62000c1e1900 */
[----:B------:R-:W-:-:S02]  /*0480*/  IADD3 R9, PT, PT, R9, 0x8, RZ ;  /* 0x0000000809097810 */ /* 0x000fc40007ffe0ff */
[----:B--2---:R-:W-:-:S04]  /*0490*/  FMNMX3 R8, R0, R11, R8, !PT ;  /* 0x0000000b00087276 */ /* 0x004fc80007800008 */
[----:B---3--:R-:W-:-:S04]  /*04a0*/  FMNMX3 R8, R8, R13, R10, !PT ;  /* 0x0000000d08087276 */ /* 0x008fc8000780000a */
[----:B----4-:R-:W-:-:S04]  /*04b0*/  FMNMX3 R8, R8, R15, R12, !PT ;  /* 0x0000000f08087276 */ /* 0x010fc8000780000c */
[----:B-----5:R-:W-:-:S07]  /*04c0*/  FMNMX3 R0, R8, R17, R14, !PT ;  /* 0x0000001108007276 */ /* 0x020fce000780000e */
.L_x_11:
[----:B------:R-:W-:Y:S05]  /*04d0*/  BRA.U !UP0, `(.L_x_8) ;  /* 0x0000000108687547 */ /* 0x000fea000b800000 */
[----:B------:R-:W-:Y:S02]  /*04e0*/  UISETP.GE.U32.AND UP0, UPT, UR5, 0x4, UPT ;  /* 0x000000040500788c */ /* 0x000fe4000bf06070 */
[----:B------:R-:W-:-:S04]  /*04f0*/  ULOP3.LUT UR4, UR4, 0x3, URZ, 0xc0, !UPT ;  /* 0x0000000304047892 */ /* 0x000fc8000f8ec0ff */
[----:B------:R-:W-:-:S03]  /*0500*/  UISETP.NE.AND UP1, UPT, UR4, URZ, UPT ;  /* 0x000000ff0400728c */ /* 0x000fc6000bf25270 */
[----:B------:R-:W-:Y:S08]  /*0510*/  BRA.U !UP0, `(.L_x_12) ;  /* 0x0000000108207547 */ /* 0x000ff0000b800000 */
[----:B------:R-:W-:-:S05]  /*0520*/  IMAD.WIDE.U32 R2, R9, 0x4, R6 ;  /* 0x0000000409027825 */ /* 0x000fca00078e0006 */
[----:B------:R-:W2:Y:S04]  /*0530*/  LDG.E R11, desc[UR6][R2.64] ;  /* 0x00000006020b7981 */ /* 0x000ea8000c1e1900 */
[----:B------:R-:W2:Y:S04]  /*0540*/  LDG.E R8, desc[UR6][R2.64+0x4] ;  /* 0x0000040602087981 */ /* 0x000ea8000c1e1900 */
[----:B------:R-:W3:Y:S04]  /*0550*/  LDG.E R13, desc[UR6][R2.64+0x8] ;  /* 0x00000806020d7981 */ /* 0x000ee8000c1e1900 */
[----:B------:R-:W3:Y:S01]  /*0560*/  LDG.E R10, desc[UR6][R2.64+0xc] ;  /* 0x00000c06020a7981 */ /* 0x000ee2000c1e1900 */
[----:B------:R-:W-:-:S02]  /*0570*/  IADD3 R9, PT, PT, R9, 0x4, RZ ;  /* 0x0000000409097810 */ /* 0x000fc40007ffe0ff */
[----:B--2---:R-:W-:-:S04]  /*0580*/  FMNMX3 R0, R0, R11, R8, !PT ;  /* 0x0000000b00007276 */ /* 0x004fc80007800008 */
[----:B---3--:R-:W-:-:S07]  /*0590*/  FMNMX3 R0, R0, R13, R10, !PT ;  /* 0x0000000d00007276 */ /* 0x008fce000780000a */
.L_x_12:
[----:B------:R-:W-:Y:S05]  /*05a0*/  BRA.U !UP1, `(.L_x_8) ;  /* 0x0000000109347547 */ /* 0x000fea000b800000 */
[----:B------:R-:W0:Y:S01]  /*05b0*/  LDCU.64 UR8, c[0x0][0x380] ;  /* 0x00007000ff0877ac */ /* 0x000e220008000a00 */
[----:B------:R-:W-:Y:S01]  /*05c0*/  IMAD.WIDE.U32 R2, R9, 0x4, R4 ;  /* 0x0000000409027825 */ /* 0x000fe200078e0004 */
[----:B------:R-:W-:Y:S02]  /*05d0*/  UIADD3 UR4, UPT, UPT, -UR4, URZ, URZ ;  /* 0x000000ff04047290 */ /* 0x000fe4000fffe1ff */
[----:B0-----:R-:W-:-:S04]  /*05e0*/  IADD3 R2, P0, PT, R2, UR8, RZ ;  /* 0x0000000802027c10 */ /* 0x001fc8000ff1e0ff */
[----:B------:R-:W-:-:S09]  /*05f0*/  IADD3.X R9, PT, PT, R3, UR9, RZ, P0, !PT ;  /* 0x0000000903097c10 */ /* 0x000fd200087fe4ff */
.L_x_13:
[----:B------:R-:W-:-:S06]  /*0600*/  MOV R3, R9 ;  /* 0x0000000900037202 */ /* 0x000fcc0000000f00 */
[----:B------:R0:W2:Y:S01]  /*0610*/  LDG.E R3, desc[UR6][R2.64] ;  /* 0x0000000602037981 */ /* 0x0000a2000c1e1900 */
[----:B------:R-:W-:-:S04]  /*0620*/  UIADD3 UR4, UPT, UPT, UR4, 0x1, URZ ;  /* 0x0000000104047890 */ /* 0x000fc8000fffe0ff */
[----:B------:R-:W-:Y:S01]  /*0630*/  UISETP.NE.AND UP0, UPT, UR4, URZ, UPT ;  /* 0x000000ff0400728c */ /* 0x000fe2000bf05270 */
[----:B0-----:R-:W-:-:S04]  /*0640*/  IADD3 R2, P0, PT, R2, 0x4, RZ ;  /* 0x0000000402027810 */ /* 0x001fc80007f1e0ff */
[----:B------:R-:W-:Y:S02]  /*0650*/  IADD3.X R9, PT, PT, RZ, R9, RZ, P0, !PT ;  /* 0x00000009ff097210 */ /* 0x000fe400007fe4ff */
[----:B--2---:R-:W-:Y:S02]  /*0660*/  FMNMX R0, R3, R0, !PT ;  /* 0x0000000003007209 */ /* 0x004fe40007800000 */
[----:B------:R-:W-:Y:S05]  /*0670*/  BRA.U UP0, `(.L_x_13) ;  /* 0xfffffffd00e07547 */ /* 0x000fea000b83ffff */
.L_x_8:
[----:B------:R-:W0:Y:S01]  /*0680*/  LDC R2, c[0x0][0x38c] ;  /* 0x0000e300ff027b82 */ /* 0x000e220000000800 */
[----:B------:R-:W-:Y:S01]  /*0690*/  HFMA2 R3, -RZ, RZ, 0, 0 ;  /* 0x00000000ff037431 */ /* 0x000fe200000001ff */
[----:B0-----:R-:W-:-:S13]  /*06a0*/  ISETP.GE.AND P0, PT, R2, 0x1, PT ;  /* 0x000000010200780c */ /* 0x001fda0003f06270 */
[----:B------:R-:W-:Y:S05]  /*06b0*/  @!P0 BRA `(.L_x_14) ;  /* 0x0000000c007c8947 */ /* 0x000fea0003800000 */
[C---:B------:R-:W-:Y:S02]  /*06c0*/  ISETP.GE.U32.AND P1, PT, R2.reuse, 0x8, PT ;  /* 0x000000080200780c */ /* 0x040fe40003f26070 */
[----:B------:R-:W-:Y:S02]  /*06d0*/  LOP3.LUT R22, R2, 0x7, RZ, 0xc0, !PT ;  /* 0x0000000702167812 */ /* 0x000fe400078ec0ff */
[----:B------:R-:W-:Y:S02]  /*06e0*/  MOV R3, RZ ;  /* 0x000000ff00037202 */ /* 0x000fe40000000f00 */
[----:B------:R-:W-:Y:S02]  /*06f0*/  ISETP.NE.AND P0, PT, R22, RZ, PT ;  /* 0x000000ff1600720c */ /* 0x000fe40003f05270 */
[----:B------:R-:W-:-:S05]  /*0700*/  MOV R11, RZ ;  /* 0x000000ff000b7202 */ /* 0x000fca0000000f00 */
[----:B------:R-:W-:Y:S06]  /*0710*/  @!P1 BRA `(.L_x_15) ;  /* 0x0000000400b89947 */ /* 0x000fec0003800000 */
[----:B------:R-:W-:Y:S02]  /*0720*/  IADD3 R12, P1, PT, R6, 0x10, RZ ;  /* 0x00000010060c7810 */ /* 0x000fe40007f3e0ff */
[----:B------:R-:W-:Y:S02]  /*0730*/  LOP3.LUT R11, R2, 0x7ffffff8, RZ, 0xc0, !PT ;  /* 0x7ffffff8020b7812 */ /* 0x000fe400078ec0ff */
[----:B------:R-:W-:Y:S02]  /*0740*/  MOV R3, RZ ;  /* 0x000000ff00037202 */ /* 0x000fe40000000f00 */
[----:B------:R-:W-:Y:S02]  /*0750*/  IADD3.X R13, PT, PT, RZ, R7, RZ, P1, !PT ;  /* 0x00000007ff0d7210 */ /* 0x000fe40000ffe4ff */
[----:B------:R-:W-:-:S07]  /*0760*/  IADD3 R10, PT, PT, -R11, RZ, RZ ;  /* 0x000000ff0b0a7210 */ /* 0x000fce0007ffe1ff */
.L_x_16:
[----:B------:R-:W-:Y:S02]  /*0770*/  MOV R8, R12 ;  /* 0x0000000c00087202 */ /* 0x000fe40000000f00 */
[----:B------:R-:W-:-:S05]  /*0780*/  MOV R9, R13 ;  /* 0x0000000d00097202 */ /* 0x000fca0000000f00 */
[----:B------:R-:W2:Y:S04]  /*0790*/  LDG.E R13, desc[UR6][R8.64+-0x10] ;  /* 0xfffff006080d7981 */ /* 0x000ea8000c1e1900 */
[----:B------:R-:W3:Y:S04]  /*07a0*/  LDG.E R23, desc[UR6][R8.64+-0xc] ;  /* 0xfffff40608177981 */ /* 0x000ee8000c1e1900 */
[----:B------:R-:W4:Y:S01]  /*07b0*/  LDG.E R27, desc[UR6][R8.64+-0x8] ;  /* 0xfffff806081b7981 */ /* 0x000f22000c1e1900 */
[----:B------:R-:W-:-:S03]  /*07c0*/  HFMA2 R2, -RZ, RZ, 0.96630859375, -0.0022525787353515625 ;  /* 0x3bbb989dff027431 */ /* 0x000fc600000001ff */
[----:B------:R-:W5:Y:S01]  /*07d0*/  LDG.E R21, desc[UR6][R8.64+-0x4] ;  /* 0xfffffc0608157981 */ /* 0x000f62000c1e1900 */
[----:B------:R-:W-:-:S03]  /*07e0*/  MOV R12, 0x437c0000 ;  /* 0x437c0000000c7802 */ /* 0x000fc60000000f00 */
[----:B------:R-:W5:Y:S04]  /*07f0*/  LDG.E R19, desc[UR6][R8.64] ;  /* 0x0000000608137981 */ /* 0x000f68000c1e1900 */
[----:B------:R-:W5:Y:S01]  /*0800*/  LDG.E R17, desc[UR6][R8.64+0x4] ;  /* 0x0000040608117981 */ /* 0x000f62000c1e1900 */
[----:B--2---:R-:W-:-:S04]  /*0810*/  FADD R25, R13, -R0 ;  /* 0x800000000d197221 */ /* 0x004fc80000000000 */
[----:B------:R-:W-:Y:S01]  /*0820*/  FFMA.SAT R15, R25, R2, 0.5 ;  /* 0x3f000000190f7423 */ /* 0x000fe20000002002 */
[----:B---3--:R-:W-:-:S03]  /*0830*/  FADD R13, R23, -R0 ;  /* 0x80000000170d7221 */ /* 0x008fc60000000000 */
[----:B------:R-:W-:Y:S01]  /*0840*/  FFMA.RM R18, R15, R12, 12582913 ;  /* 0x4b4000010f127423 */ /* 0x000fe2000000400c */
[----:B------:R-:W-:-:S03]  /*0850*/  FFMA.SAT R15, R13, R2, 0.5 ;  /* 0x3f0000000d0f7423 */ /* 0x000fc60000002002 */
[----:B------:R-:W-:Y:S01]  /*0860*/  FADD R16, R18, -12583039 ;  /* 0xcb40007f12107421 */ /* 0x000fe20000000000 */
[----:B------:R-:W-:Y:S02]  /*0870*/  FFMA.RM R14, R15, R12, 12582913 ;  /* 0x4b4000010f0e7423 */ /* 0x000fe4000000400c */
[----:B------:R-:W2:Y:S01]  /*0880*/  LDG.E R15, desc[UR6][R8.64+0x8] ;  /* 0x00000806080f7981 */ /* 0x000ea2000c1e1900 */
[----:B------:R-:W-:-:S04]  /*0890*/  FFMA R16, R25, 1.4426950216293334961, -R16 ;  /* 0x3fb8aa3b19107823 */ /* 0x000fc80000000810 */
[----:B------:R-:W-:Y:S01]  /*08a0*/  FFMA R20, R25, 1.925963033500011079e-08, R16 ;  /* 0x32a5706019147823 */ /* 0x000fe20000000010 */
[----:B------:R-:W-:-:S04]  /*08b0*/  FADD R16, R14, -12583039 ;  /* 0xcb40007f0e107421 */ /* 0x000fc80000000000 */
[----:B------:R-:W-:-:S04]  /*08c0*/  FFMA R24, R13, 1.4426950216293334961, -R16 ;  /* 0x3fb8aa3b0d187823 */ /* 0x000fc80000000810 */
[----:B------:R-:W-:Y:S02]  /*08d0*/  FFMA R24, R13, 1.925963033500011079e-08, R24 ;  /* 0x32a570600d187823 */ /* 0x000fe40000000018 */
[----:B------:R-:W3:Y:S01]  /*08e0*/  LDG.E R13, desc[UR6][R8.64+0xc] ;  /* 0x00000c06080d7981 */ /* 0x000ee2000c1e1900 */
[----:B----4-:R-:W-:-:S04]  /*08f0*/  FADD R23, R27, -R0 ;  /* 0x800000001b177221 */ /* 0x010fc80000000000 */
[----:B------:R-:W-:-:S04]  /*0900*/  FFMA.SAT R25, R23, R2, 0.5 ;  /* 0x3f00000017197423 */ /* 0x000fc80000002002 */
[----:B------:R-:W-:Y:S02]  /*0910*/  FFMA.RM R16, R25, R12, 12582913 ;  /* 0x4b40000119107423 */ /* 0x000fe4000000400c */
[----:B------:R-:W0:Y:S02]  /*0920*/  MUFU.EX2 R25, R20 ;  /* 0x0000001400197308 */ /* 0x000e240000000800 */
[----:B------:R-:W-:-:S04]  /*0930*/  FADD R26, R16, -12583039 ;  /* 0xcb40007f101a7421 */ /* 0x000fc80000000000 */
[----:B------:R-:W-:Y:S01]  /*0940*/  FFMA R26, R23, 1.4426950216293334961, -R26 ;  /* 0x3fb8aa3b171a7823 */ /* 0x000fe2000000081a */
[----:B------:R-:W-:-:S03]  /*0950*/  SHF.L.U32 R18, R18, 0x17, RZ ;  /* 0x0000001712127819 */ /* 0x000fc600000006ff */
[----:B------:R-:W-:Y:S02]  /*0960*/  FFMA R26, R23, 1.925963033500011079e-08, R26 ;  /* 0x32a57060171a7823 */ /* 0x000fe4000000001a */
[----:B------:R-:W1:Y:S01]  /*0970*/  MUFU.EX2 R23, R24 ;  /* 0x0000001800177308 */ /* 0x000e620000000800 */
[----:B0-----:R-:W-:-:S07]  /*0980*/  FMUL R25, R18, R25 ;  /* 0x0000001912197220 */ /* 0x001fce0000400000 */
[----:B------:R-:W0:Y:S01]  /*0990*/  MUFU.EX2 R18, R26 ;  /* 0x0000001a00127308 */ /* 0x000e220000000800 */
[----:B------:R-:W-:Y:S01]  /*09a0*/  SHF.L.U32 R14, R14, 0x17, RZ ;  /* 0x000000170e0e7819 */ /* 0x000fe200000006ff */
[----:B-----5:R-:W-:Y:S01]  /*09b0*/  FADD R21, R21, -R0 ;  /* 0x8000000015157221 */ /* 0x020fe20000000000 */
[----:B------:R-:W-:-:S03]  /*09c0*/  SHF.L.U32 R27, R16, 0x17, RZ ;  /* 0x00000017101b7819 */ /* 0x000fc600000006ff */
[----:B-1----:R-:W-:Y:S01]  /*09d0*/  FMUL R14, R14, R23 ;  /* 0x000000170e0e7220 */ /* 0x002fe20000400000 */
[----:B------:R-:W-:-:S04]  /*09e0*/  FFMA.SAT R23, R21, R2, 0.5 ;  /* 0x3f00000015177423 */ /* 0x000fc80000002002 */
[----:B------:R-:W-:Y:S01]  /*09f0*/  FFMA.RM R16, R23, R12, 12582913 ;  /* 0x4b40000117107423 */ /* 0x000fe2000000400c */
[----:B------:R-:W-:Y:S01]  /*0a00*/  FADD R23, R19, -R0 ;  /* 0x8000000013177221 */ /* 0x000fe20000000000 */
[----:B0-----:R-:W-:Y:S02]  /*0a10*/  FMUL R19, R27, R18 ;  /* 0x000000121b137220 */ /* 0x001fe40000400000 */
[----:B------:R-:W-:Y:S01]  /*0a20*/  FADD R18, R16, -12583039 ;  /* 0xcb40007f10127421 */ /* 0x000fe20000000000 */
[----:B------:R-:W-:Y:S01]  /*0a30*/  FFMA.SAT R27, R23, R2, 0.5 ;  /* 0x3f000000171b7423 */ /* 0x000fe20000002002 */
[----:B------:R0:W-:Y:S01]  /*0a40*/  STG.E desc[UR6][R8.64+-0x10], R25 ;  /* 0xfffff01908007986 */ /* 0x0001e2000c101906 */
[----:B------:R-:W-:Y:S01]  /*0a50*/  FADD R3, R25, R3 ;  /* 0x0000000319037221 */ /* 0x000fe20000000000 */
[----:B------:R-:W-:Y:S01]  /*0a60*/  FFMA R20, R21, 1.4426950216293334961, -R18 ;  /* 0x3fb8aa3b15147823 */ /* 0x000fe20000000812 */
[----:B------:R-:W-:-:S04]  /*0a70*/  FFMA.RM R18, R27, R12, 12582913 ;  /* 0x4b4000011b127423 */ /* 0x000fc8000000400c */
[----:B------:R-:W-:Y:S01]  /*0a80*/  FADD R24, R18, -12583039 ;  /* 0xcb40007f12187421 */ /* 0x000fe20000000000 */
[----:B0-----:R-:W-:-:S03]  /*0a90*/  FADD R25, R17, -R0 ;  /* 0x8000000011197221 */ /* 0x001fc60000000000 */
[----:B------:R-:W-:Y:S01]  /*0aa0*/  FFMA R24, R23, 1.4426950216293334961, -R24 ;  /* 0x3fb8aa3b17187823 */ /* 0x000fe20000000818 */
[----:B------:R-:W-:Y:S01]  /*0ab0*/  FFMA.SAT R17, R25, R2, 0.5 ;  /* 0x3f00000019117423 */ /* 0x000fe20000002002 */
[----:B------:R-:W-:-:S03]  /*0ac0*/  FFMA R20, R21, 1.925963033500011079e-08, R20 ;  /* 0x32a5706015147823 */ /* 0x000fc60000000014 */
[----:B------:R-:W-:Y:S01]  /*0ad0*/  FFMA.RM R17, R17, R12, 12582913 ;  /* 0x4b40000111117423 */ /* 0x000fe2000000400c */
[----:B------:R-:W-:-:S03]  /*0ae0*/  FFMA R23, R23, 1.925963033500011079e-08, R24 ;  /* 0x32a5706017177823 */ /* 0x000fc60000000018 */
[----:B------:R-:W-:-:S04]  /*0af0*/  FADD R24, R17, -12583039 ;  /* 0xcb40007f11187421 */ /* 0x000fc80000000000 */
[----:B------:R-:W-:-:S04]  /*0b00*/  FFMA R24, R25, 1.4426950216293334961, -R24 ;  /* 0x3fb8aa3b19187823 */ /* 0x000fc80000000818 */
[----:B------:R-:W-:Y:S01]  /*0b10*/  FFMA R25, R25, 1.925963033500011079e-08, R24 ;  /* 0x32a5706019197823 */ /* 0x000fe20000000018 */
[----:B------:R-:W-:Y:S01]  /*0b20*/  MUFU.EX2 R20, R20 ;  /* 0x0000001400147308 */ /* 0x000fe20000000800 */
[----:B------:R-:W-:Y:S01]  /*0b30*/  SHF.L.U32 R17, R17, 0x17, RZ ;  /* 0x0000001711117819 */ /* 0x000fe200000006ff */
[----:B------:R-:W-:Y:S01]  /*0b40*/  FADD R26, R3, R14 ;  /* 0x0000000e031a7221 */ /* 0x000fe20000000000 */
[----:B------:R-:W-:Y:S01]  /*0b50*/  SHF.L.U32 R18, R18, 0x17, RZ ;  /* 0x0000001712127819 */ /* 0x000fe200000006ff */
[----:B------:R-:W-:Y:S01]  /*0b60*/  STG.E desc[UR6][R8.64+-0xc], R14 ;  /* 0xfffff40e08007986 */ /* 0x000fe2000c101906 */
[----:B------:R-:W-:Y:S01]  /*0b70*/  IADD3 R10, PT, PT, R10, 0x8, RZ ;  /* 0x000000080a0a7810 */ /* 0x000fe20007ffe0ff */
[----:B------:R-:W-:Y:S02]  /*0b80*/  FADD R3, R26, R19 ;  /* 0x000000131a037221 */ /* 0x000fe40000000000 */
[----:B------:R-:W-:Y:S01]  /*0b90*/  STG.E desc[UR6][R8.64+-0x8], R19 ;  /* 0xfffff81308007986 */ /* 0x000fe2000c101906 */
[----:B------:R-:W-:Y:S01]  /*0ba0*/  ISETP.NE.AND P1, PT, R10, RZ, PT ;  /* 0x000000ff0a00720c */ /* 0x000fe20003f25270 */
[----:B--2---:R-:W-:-:S04]  /*0bb0*/  FADD R21, R15, -R0 ;  /* 0x800000000f157221 */ /* 0x004fc80000000000 */
[----:B------:R-:W-:-:S04]  /*0bc0*/  FFMA.SAT R15, R21, R2, 0.5 ;  /* 0x3f000000150f7423 */ /* 0x000fc80000002002 */
[----:B------:R-:W-:-:S04]  /*0bd0*/  FFMA.RM R15, R15, R12, 12582913 ;  /* 0x4b4000010f0f7423 */ /* 0x000fc8000000400c */
[----:B------:R-:W-:Y:S01]  /*0be0*/  FADD R24, R15, -12583039 ;  /* 0xcb40007f0f187421 */ /* 0x000fe20000000000 */
[----:B---3--:R-:W-:-:S03]  /*0bf0*/  FADD R27, R13, -R0 ;  /* 0x800000000d1b7221 */ /* 0x008fc60000000000 */
[----:B------:R-:W-:Y:S01]  /*0c00*/  FFMA R24, R21, 1.4426950216293334961, -R24 ;  /* 0x3fb8aa3b15187823 */ /* 0x000fe20000000818 */
[----:B------:R-:W-:-:S03]  /*0c10*/  FFMA.SAT R29, R27, R2, 0.5 ;  /* 0x3f0000001b1d7423 */ /* 0x000fc60000002002 */
[----:B------:R-:W-:Y:S01]  /*0c20*/  FFMA R21, R21, 1.925963033500011079e-08, R24 ;  /* 0x32a5706015157823 */ /* 0x000fe20000000018 */
[----:B------:R-:W-:-:S04]  /*0c30*/  FFMA.RM R12, R29, R12, 12582913 ;  /* 0x4b4000011d0c7423 */ /* 0x000fc8000000400c */
[----:B------:R-:W-:-:S04]  /*0c40*/  FADD R24, R12, -12583039 ;  /* 0xcb40007f0c187421 */ /* 0x000fc80000000000 */
[----:B------:R-:W-:-:S04]  /*0c50*/  FFMA R24, R27, 1.4426950216293334961, -R24 ;  /* 0x3fb8aa3b1b187823 */ /* 0x000fc80000000818 */
[----:B------:R-:W-:Y:S01]  /*0c60*/  FFMA R24, R27, 1.925963033500011079e-08, R24 ;  /* 0x32a570601b187823 */ /* 0x000fe20000000018 */
[----:B------:R-:W0:Y:S08]  /*0c70*/  MUFU.EX2 R2, R25 ;  /* 0x0000001900027308 */ /* 0x000e300000000800 */
[----:B------:R-:W1:Y:S08]  /*0c80*/  MUFU.EX2 R21, R21 ;  /* 0x0000001500157308 */ /* 0x000e700000000800 */
[----:B------:R-:W2:Y:S08]  /*0c90*/  MUFU.EX2 R24, R24 ;  /* 0x0000001800187308 */ /* 0x000eb00000000800 */
[----:B------:R3:W4:Y:S01]  /*0ca0*/  MUFU.EX2 R13, R23 ;  /* 0x00000017000d7308 */ /* 0x0007220000000800 */
[----:B0-----:R-:W-:Y:S01]  /*0cb0*/  FMUL R2, R17, R2 ;  /* 0x0000000211027220 */ /* 0x001fe20000400000 */
[----:B---3--:R-:W-:-:S02]  /*0cc0*/  SHF.L.U32 R23, R16, 0x17, RZ ;  /* 0x0000001710177819 */ /* 0x008fc400000006ff */
[----:B------:R-:W-:Y:S02]  /*0cd0*/  SHF.L.U32 R16, R15, 0x17, RZ ;  /* 0x000000170f107819 */ /* 0x000fe400000006ff */
[----:B------:R-:W-:Y:S01]  /*0ce0*/  SHF.L.U32 R15, R12, 0x17, RZ ;  /* 0x000000170c0f7819 */ /* 0x000fe200000006ff */
[----:B------:R-:W-:Y:S02]  /*0cf0*/  FMUL R20, R23, R20 ;  /* 0x0000001417147220 */ /* 0x000fe40000400000 */
[----:B-1----:R-:W-:Y:S02]  /*0d00*/  FMUL R16, R16, R21 ;  /* 0x0000001510107220 */ /* 0x002fe40000400000 */
[----:B--2---:R-:W-:Y:S01]  /*0d10*/  FMUL R15, R15, R24 ;  /* 0x000000180f0f7220 */ /* 0x004fe20000400000 */
[----:B------:R-:W-:Y:S04]  /*0d20*/  STG.E desc[UR6][R8.64+-0x4], R20 ;  /* 0xfffffc1408007986 */ /* 0x000fe8000c101906 */
[----:B------:R-:W-:Y:S04]  /*0d30*/  STG.E desc[UR6][R8.64+0x4], R2 ;  /* 0x0000040208007986 */ /* 0x000fe8000c101906 */
[----:B------:R-:W-:Y:S04]  /*0d40*/  STG.E desc[UR6][R8.64+0x8], R16 ;  /* 0x0000081008007986 */ /* 0x000fe8000c101906 */
[----:B------:R-:W-:Y:S01]  /*0d50*/  STG.E desc[UR6][R8.64+0xc], R15 ;  /* 0x00000c0f08007986 */ /* 0x000fe2000c101906 */
[----:B----4-:R-:W-:Y:S01]  /*0d60*/  FMUL R13, R18, R13 ;  /* 0x0000000d120d7220 */ /* 0x010fe20000400000 */
[----:B------:R-:W-:-:S04]  /*0d70*/  FADD R3, R3, R20 ;  /* 0x0000001403037221 */ /* 0x000fc80000000000 */
[----:B------:R-:W-:-:S04]  /*0d80*/  FADD R3, R3, R13 ;  /* 0x0000000d03037221 */ /* 0x000fc80000000000 */
[----:B------:R-:W-:Y:S01]  /*0d90*/  FADD R3, R3, R2 ;  /* 0x0000000203037221 */ /* 0x000fe20000000000 */
[----:B------:R-:W-:-:S03]  /*0da0*/  IADD3 R12, P2, PT, R8, 0x20, RZ ;  /* 0x00000020080c7810 */ /* 0x000fc60007f5e0ff */
[----:B------:R-:W-:Y:S01]  /*0db0*/  FADD R3, R3, R16 ;  /* 0x0000001003037221 */ /* 0x000fe20000000000 */
[----:B------:R0:W-:Y:S03]  /*0dc0*/  STG.E desc[UR6][R8.64], R13 ;  /* 0x0000000d08007986 */ /* 0x0001e6000c101906 */
[----:B------:R-:W-:Y:S01]  /*0dd0*/  FADD R3, R3, R15 ;  /* 0x0000000f03037221 */ /* 0x000fe20000000000 */
[----:B0-----:R-:W-:Y:S01]  /*0de0*/  IADD3.X R13, PT, PT, RZ, R9, RZ, P2, !PT ;  /* 0x00000009ff0d7210 */ /* 0x001fe200017fe4ff */
[----:B------:R-:W-:Y:S06]  /*0df0*/  @P1 BRA `(.L_x_16) ;  /* 0xfffffff8005c1947 */ /* 0x000fec000383ffff */
.L_x_15:
        /* <DEDUP_REMOVED lines=8> */
[----:B------:R-:W3:Y:S04]  /*0e80*/  LDG.E R15, desc[UR6][R8.64+0x4] ;  /* 0x00000406080f7981 */ /* 0x000ee8000c1e1900 */
[----:B------:R-:W4:Y:S04]  /*0e90*/  LDG.E R21, desc[UR6][R8.64+0x8] ;  /* 0x0000080608157981 */ /* 0x000f28000c1e1900 */
[----:B------:R-:W5:Y:S01]  /*0ea0*/  LDG.E R23, desc[UR6][R8.64+0xc] ;  /* 0x00000c0608177981 */ /* 0x000f62000c1e1900 */
[----:B------:R-:W-:Y:S01]  /*0eb0*/  HFMA2 R10, -RZ, RZ, 0.96630859375, -0.0022525787353515625 ;  /* 0x3bbb989dff0a7431 */ /* 0x000fe200000001ff */
[----:B------:R-:W-:-:S02]  /*0ec0*/  MOV R2, 0x437c0000 ;  /* 0x437c000000027802 */ /* 0x000fc40000000f00 */
[----:B------:R-:W-:Y:S01]  /*0ed0*/  IADD3 R11, PT, PT, R11, 0x4, RZ ;  /* 0x000000040b0b7810 */ /* 0x000fe20007ffe0ff */
[----:B--2---:R-:W-:-:S04]  /*0ee0*/  FADD R17, R13, -R0 ;  /* 0x800000000d117221 */ /* 0x004fc80000000000 */
[----:B------:R-:W-:Y:S01]  /*0ef0*/  FFMA.SAT R13, R17, R10, 0.5 ;  /* 0x3f000000110d7423 */ /* 0x000fe2000000200a */
[----:B---3--:R-:W-:-:S03]  /*0f00*/  FADD R15, R15, -R0 ;  /* 0x800000000f0f7221 */ /* 0x008fc60000000000 */
[----:B------:R-:W-:Y:S01]  /*0f10*/  FFMA.RM R12, R13, R2, 12582913 ;  /* 0x4b4000010d0c7423 */ /* 0x000fe20000004002 */
[----:B------:R-:W-:Y:S01]  /*0f20*/  FFMA.SAT R19, R15, R10, 0.5 ;  /* 0x3f0000000f137423 */ /* 0x000fe2000000200a */
[--C-:B----4-:R-:W-:Y:S02]  /*0f30*/  FADD R13, R21, -R0.reuse ;  /* 0x80000000150d7221 */ /* 0x110fe40000000000 */
[----:B------:R-:W-:Y:S01]  /*0f40*/  FADD R16, R12, -12583039 ;  /* 0xcb40007f0c107421 */ /* 0x000fe20000000000 */
[----:B------:R-:W-:Y:S01]  /*0f50*/  FFMA.RM R14, R19, R2, 12582913 ;  /* 0x4b400001130e7423 */ /* 0x000fe20000004002 */
[----:B------:R-:W-:Y:S01]  /*0f60*/  FFMA.SAT R21, R13, R10, 0.5 ;  /* 0x3f0000000d157423 */ /* 0x000fe2000000200a */
[----:B-----5:R-:W-:Y:S01]  /*0f70*/  FADD R19, R23, -R0 ;  /* 0x8000000017137221 */ /* 0x020fe20000000000 */
[----:B------:R-:W-:Y:S01]  /*0f80*/  FFMA R16, R17, 1.4426950216293334961, -R16 ;  /* 0x3fb8aa3b11107823 */ /* 0x000fe20000000810 */
[----:B------:R-:W-:Y:S01]  /*0f90*/  FADD R18, R14, -12583039 ;  /* 0xcb40007f0e127421 */ /* 0x000fe20000000000 */
[----:B------:R-:W-:-:S02]  /*0fa0*/  SHF.L.U32 R12, R12, 0x17, RZ ;  /* 0x000000170c0c7819 */ /* 0x000fc400000006ff */
[----:B------:R-:W-:Y:S01]  /*0fb0*/  FFMA R17, R17, 1.925963033500011079e-08, R16 ;  /* 0x32a5706011117823 */ /* 0x000fe20000000010 */
[----:B------:R-:W-:Y:S01]  /*0fc0*/  FFMA.RM R16, R21, R2, 12582913 ;  /* 0x4b40000115107423 */ /* 0x000fe20000004002 */
[----:B------:R-:W-:Y:S01]  /*0fd0*/  FFMA.SAT R21, R19, R10, 0.5 ;  /* 0x3f00000013157423 */ /* 0x000fe2000000200a */
[----:B------:R-:W-:Y:S01]  /*0fe0*/  FFMA R18, R15, 1.4426950216293334961, -R18 ;  /* 0x3fb8aa3b0f127823 */ /* 0x000fe20000000812 */
[----:B------:R-:W-:Y:S01]  /*0ff0*/  SHF.L.U32 R14, R14, 0x17, RZ ;  /* 0x000000170e0e7819 */ /* 0x000fe200000006ff */
[C---:B------:R-:W-:Y:S01]  /*1000*/  FADD R10, R16.reuse, -12583039 ;  /* 0xcb40007f100a7421 */ /* 0x040fe20000000000 */
[----:B------:R-:W-:Y:S01]  /*1010*/  FFMA.RM R21, R21, R2, 12582913 ;  /* 0x4b40000115157423 */ /* 0x000fe20000004002 */
[----:B------:R-:W-:Y:S01]  /*1020*/  FFMA R18, R15, 1.925963033500011079e-08, R18 ;  /* 0x32a570600f127823 */ /* 0x000fe20000000012 */
[----:B------:R-:W0:Y:S01]  /*1030*/  MUFU.EX2 R17, R17 ;  /* 0x0000001100117308 */ /* 0x000e220000000800 */
[----:B------:R-:W-:Y:S01]  /*1040*/  FFMA R10, R13, 1.4426950216293334961, -R10 ;  /* 0x3fb8aa3b0d0a7823 */ /* 0x000fe2000000080a */
[----:B------:R-:W-:Y:S01]  /*1050*/  FADD R2, R21, -12583039 ;  /* 0xcb40007f15027421 */ /* 0x000fe20000000000 */
[----:B------:R-:W-:-:S02]  /*1060*/  SHF.L.U32 R16, R16, 0x17, RZ ;  /* 0x0000001710107819 */ /* 0x000fc400000006ff */
[----:B------:R-:W-:Y:S01]  /*1070*/  FFMA R10, R13, 1.925963033500011079e-08, R10 ;  /* 0x32a570600d0a7823 */ /* 0x000fe2000000000a */
[----:B------:R-:W-:Y:S01]  /*1080*/  FFMA R2, R19, 1.4426950216293334961, -R2 ;  /* 0x3fb8aa3b13027823 */ /* 0x000fe20000000802 */
[----:B------:R-:W-:Y:S01]  /*1090*/  SHF.L.U32 R21, R21, 0x17, RZ ;  /* 0x0000001715157819 */ /* 0x000fe200000006ff */
[----:B------:R-:W1:Y:S02]  /*10a0*/  MUFU.EX2 R15, R18 ;  /* 0x00000012000f7308 */ /* 0x000e640000000800 */
[----:B------:R-:W-:-:S06]  /*10b0*/  FFMA R2, R19, 1.925963033500011079e-08, R2 ;  /* 0x32a5706013027823 */ /* 0x000fcc0000000002 */
[----:B------:R-:W2:Y:S01]  /*10c0*/  MUFU.EX2 R13, R10 ;  /* 0x0000000a000d7308 */ /* 0x000ea20000000800 */
[----:B0-----:R-:W-:-:S04]  /*10d0*/  FMUL R12, R12, R17 ;  /* 0x000000110c0c7220 */ /* 0x001fc80000400000 */
[----:B------:R-:W-:Y:S01]  /*10e0*/  FADD R3, R3, R12 ;  /* 0x0000000c03037221 */ /* 0x000fe20000000000 */
[----:B------:R0:W-:Y:S02]  /*10f0*/  STG.E desc[UR6][R8.64], R12 ;  /* 0x0000000c08007986 */ /* 0x0001e4000c101906 */
[----:B------:R-:W3:Y:S01]  /*1100*/  MUFU.EX2 R2, R2 ;  /* 0x0000000200027308 */ /* 0x000ee20000000800 */
[----:B-1----:R-:W-:-:S04]  /*1110*/  FMUL R14, R14, R15 ;  /* 0x0000000f0e0e7220 */ /* 0x002fc80000400000 */
[----:B------:R-:W-:Y:S01]  /*1120*/  FADD R3, R3, R14 ;  /* 0x0000000e03037221 */ /* 0x000fe20000000000 */
[----:B------:R0:W-:Y:S01]  /*1130*/  STG.E desc[UR6][R8.64+0x4], R14 ;  /* 0x0000040e08007986 */ /* 0x0001e2000c101906 */
[----:B--2---:R-:W-:-:S04]  /*1140*/  FMUL R13, R16, R13 ;  /* 0x0000000d100d7220 */ /* 0x004fc80000400000 */
[----:B------:R-:W-:Y:S01]  /*1150*/  FADD R3, R3, R13 ;  /* 0x0000000d03037221 */ /* 0x000fe20000000000 */
[----:B------:R0:W-:Y:S01]  /*1160*/  STG.E desc[UR6][R8.64+0x8], R13 ;  /* 0x0000080d08007986 */ /* 0x0001e2000c101906 */
[----:B---3--:R-:W-:-:S04]  /*1170*/  FMUL R21, R21, R2 ;  /* 0x0000000215157220 */ /* 0x008fc80000400000 */
[----:B------:R-:W-:Y:S01]  /*1180*/  FADD R3, R3, R21 ;  /* 0x0000001503037221 */ /* 0x000fe20000000000 */
[----:B------:R0:W-:Y:S06]  /*1190*/  STG.E desc[UR6][R8.64+0xc], R21 ;  /* 0x00000c1508007986 */ /* 0x0001ec000c101906 */
.L_x_17:
[----:B------:R-:W-:Y:S05]  /*11a0*/  BRA.U !UP0, `(.L_x_14) ;  /* 0x0000000108c07547 */ /* 0x000fea000b800000 */
[----:B------:R-:W-:Y:S02]  /*11b0*/  UISETP.NE.AND UP0, UPT, UR5, 0x1, UPT ;  /* 0x000000010500788c */ /* 0x000fe4000bf05270 */
[----:B------:R-:W-:-:S04]  /*11c0*/  ULOP3.LUT UR4, UR4, 0x1, URZ, 0xc0, !UPT ;  /* 0x0000000104047892 */ /* 0x000fc8000f8ec0ff */
[----:B------:R-:W-:-:S03]  /*11d0*/  UISETP.NE.U32.AND UP1, UPT, UR4, 0x1, UPT ;  /* 0x000000010400788c */ /* 0x000fc6000bf25070 */
[----:B------:R-:W-:Y:S08]  /*11e0*/  BRA.U !UP0, `(.L_x_18) ;  /* 0x0000000108707547 */ /* 0x000ff0000b800000 */
[----:B0-----:R-:W-:-:S05]  /*11f0*/  IMAD.WIDE.U32 R8, R11, 0x4, R6 ;  /* 0x000000040b087825 */ /* 0x001fca00078e0006 */
[----:B------:R-:W2:Y:S04]  /*1200*/  LDG.E R13, desc[UR6][R8.64] ;  /* 0x00000006080d7981 */ /* 0x000ea8000c1e1900 */
[----:B------:R-:W3:Y:S01]  /*1210*/  LDG.E R15, desc[UR6][R8.64+0x4] ;  /* 0x00000406080f7981 */ /* 0x000ee2000c1e1900 */
[----:B------:R-:W-:Y:S01]  /*1220*/  HFMA2 R12, -RZ, RZ, 0.96630859375, -0.0022525787353515625 ;  /* 0x3bbb989dff0c7431 */ /* 0x000fe200000001ff */
[----:B------:R-:W-:Y:S02]  /*1230*/  MOV R17, 0x437c0000 ;  /* 0x437c000000117802 */ /* 0x000fe40000000f00 */
[----:B------:R-:W-:Y:S01]  /*1240*/  IADD3 R11, PT, PT, R11, 0x2, RZ ;  /* 0x000000020b0b7810 */ /* 0x000fe20007ffe0ff */
[--C-:B--2---:R-:W-:Y:S01]  /*1250*/  FADD R13, R13, -R0.reuse ;  /* 0x800000000d0d7221 */ /* 0x104fe20000000000 */
[----:B---3--:R-:W-:-:S03]  /*1260*/  FADD R15, R15, -R0 ;  /* 0x800000000f0f7221 */ /* 0x008fc60000000000 */
[-C--:B------:R-:W-:Y:S01]  /*1270*/  FFMA.SAT R2, R13, R12.reuse, 0.5 ;  /* 0x3f0000000d027423 */ /* 0x080fe2000000200c */
[----:B------:R-:W-:-:S03]  /*1280*/  FFMA.SAT R12, R15, R12, 0.5 ;  /* 0x3f0000000f0c7423 */ /* 0x000fc6000000200c */
[-C--:B------:R-:W-:Y:S01]  /*1290*/  FFMA.RM R2, R2, R17.reuse, 12582913 ;  /* 0x4b40000102027423 */ /* 0x080fe20000004011 */
[----:B------:R-:W-:-:S03]  /*12a0*/  FFMA.RM R12, R12, R17, 12582913 ;  /* 0x4b4000010c0c7423 */ /* 0x000fc60000004011 */
[C---:B------:R-:W-:Y:S01]  /*12b0*/  FADD R10, R2.reuse, -12583039 ;  /* 0xcb40007f020a7421 */ /* 0x040fe20000000000 */
[----:B------:R-:W-:Y:S01]  /*12c0*/  SHF.L.U32 R2, R2, 0x17, RZ ;  /* 0x0000001702027819 */ /* 0x000fe200000006ff */
[C---:B------:R-:W-:Y:S02]  /*12d0*/  FADD R14, R12.reuse, -12583039 ;  /* 0xcb40007f0c0e7421 */ /* 0x040fe40000000000 */
[----:B------:R-:W-:Y:S01]  /*12e0*/  FFMA R10, R13, 1.4426950216293334961, -R10 ;  /* 0x3fb8aa3b0d0a7823 */ /* 0x000fe2000000080a */
[----:B------:R-:W-:Y:S01]  /*12f0*/  SHF.L.U32 R12, R12, 0x17, RZ ;  /* 0x000000170c0c7819 */ /* 0x000fe200000006ff */
[----:B------:R-:W-:Y:S02]  /*1300*/  FFMA R14, R15, 1.4426950216293334961, -R14 ;  /* 0x3fb8aa3b0f0e7823 */ /* 0x000fe4000000080e */
[----:B------:R-:W-:Y:S02]  /*1310*/  FFMA R10, R13, 1.925963033500011079e-08, R10 ;  /* 0x32a570600d0a7823 */ /* 0x000fe4000000000a */
[----:B------:R-:W-:-:S02]  /*1320*/  FFMA R14, R15, 1.925963033500011079e-08, R14 ;  /* 0x32a570600f0e7823 */ /* 0x000fc4000000000e */
[----:B------:R-:W0:Y:S08]  /*1330*/  MUFU.EX2 R13, R10 ;  /* 0x0000000a000d7308 */ /* 0x000e300000000800 */
[----:B------:R-:W1:Y:S01]  /*1340*/  MUFU.EX2 R15, R14 ;  /* 0x0000000e000f7308 */ /* 0x000e620000000800 */
[----:B0-----:R-:W-:-:S04]  /*1350*/  FMUL R2, R2, R13 ;  /* 0x0000000d02027220 */ /* 0x001fc80000400000 */
[----:B------:R-:W-:Y:S01]  /*1360*/  FADD R3, R3, R2 ;  /* 0x0000000203037221 */ /* 0x000fe20000000000 */
[----:B------:R2:W-:Y:S01]  /*1370*/  STG.E desc[UR6][R8.64], R2 ;  /* 0x0000000208007986 */ /* 0x0005e2000c101906 */
[----:B-1----:R-:W-:-:S04]  /*1380*/  FMUL R12, R12, R15 ;  /* 0x0000000f0c0c7220 */ /* 0x002fc80000400000 */
[----:B------:R-:W-:Y:S01]  /*1390*/  FADD R3, R3, R12 ;  /* 0x0000000c03037221 */ /* 0x000fe20000000000 */
[----:B------:R2:W-:Y:S06]  /*13a0*/  STG.E desc[UR6][R8.64+0x4], R12 ;  /* 0x0000040c08007986 */ /* 0x0005ec000c101906 */
.L_x_18:
[----:B------:R-:W-:Y:S05]  /*13b0*/  BRA.U UP1, `(.L_x_14) ;  /* 0x00000001013c7547 */ /* 0x000fea000b800000 */
[----:B0-2---:R-:W-:-:S05]  /*13c0*/  IMAD.WIDE.U32 R8, R11, 0x4, R6 ;  /* 0x000000040b087825 */ /* 0x005fca00078e0006 */
[----:B------:R-:W2:Y:S01]  /*13d0*/  LDG.E R11, desc[UR6][R8.64] ;  /* 0x00000006080b7981 */ /* 0x000ea2000c1e1900 */
[----:B------:R-:W-:Y:S01]  /*13e0*/  HFMA2 R2, -RZ, RZ, 0.96630859375, -0.0022525787353515625 ;  /* 0x3bbb989dff027431 */ /* 0x000fe200000001ff */
[----:B------:R-:W-:Y:S01]  /*13f0*/  MOV R13, 0x437c0000 ;  /* 0x437c0000000d7802 */ /* 0x000fe20000000f00 */
[----:B--2---:R-:W-:-:S04]  /*1400*/  FADD R11, R11, -R0 ;  /* 0x800000000b0b7221 */ /* 0x004fc80000000000 */
[----:B------:R-:W-:-:S04]  /*1410*/  FFMA.SAT R0, R11, R2, 0.5 ;  /* 0x3f0000000b007423 */ /* 0x000fc80000002002 */
[----:B------:R-:W-:-:S04]  /*1420*/  FFMA.RM R0, R0, R13, 12582913 ;  /* 0x4b40000100007423 */ /* 0x000fc8000000400d */
[C---:B------:R-:W-:Y:S01]  /*1430*/  FADD R2, R0.reuse, -12583039 ;  /* 0xcb40007f00027421 */ /* 0x040fe20000000000 */
[----:B------:R-:W-:-:S03]  /*1440*/  SHF.L.U32 R0, R0, 0x17, RZ ;  /* 0x0000001700007819 */ /* 0x000fc600000006ff */
[----:B------:R-:W-:-:S04]  /*1450*/  FFMA R2, R11, 1.4426950216293334961, -R2 ;  /* 0x3fb8aa3b0b027823 */ /* 0x000fc80000000802 */
[----:B------:R-:W-:-:S04]  /*1460*/  FFMA R2, R11, 1.925963033500011079e-08, R2 ;  /* 0x32a570600b027823 */ /* 0x000fc80000000002 */
[----:B------:R-:W0:Y:S02]  /*1470*/  MUFU.EX2 R11, R2 ;  /* 0x00000002000b7308 */ /* 0x000e240000000800 */
[----:B0-----:R-:W-:-:S04]  /*1480*/  FMUL R0, R0, R11 ;  /* 0x0000000b00007220 */ /* 0x001fc80000400000 */
[----:B------:R-:W-:Y:S01]  /*1490*/  FADD R3, R3, R0 ;  /* 0x0000000003037221 */ /* 0x000fe20000000000 */
[----:B------:R1:W-:Y:S06]  /*14a0*/  STG.E desc[UR6][R8.64], R0 ;  /* 0x0000000008007986 */ /* 0x0003ec000c101906 */
.L_x_14:
[----:B--2---:R-:W2:Y:S02]  /*14b0*/  LDC R2, c[0x0][0x38c] ;  /* 0x0000e300ff027b82 */ /* 0x004ea40000000800 */
[----:B--2---:R-:W-:-:S13]  /*14c0*/  ISETP.GE.AND P0, PT, R2, 0x1, PT ;  /* 0x000000010200780c */ /* 0x004fda0003f06270 */
[----:B------:R-:W-:Y:S05]  /*14d0*/  @!P0 EXIT ;  /* 0x000000000000894d */ /* 0x000fea0003800000 */
[C---:B------:R-:W-:Y:S01]  /*14e0*/  ISETP.GE.U32.AND P0, PT, R2.reuse, 0x10, PT ;  /* 0x000000100200780c */ /* 0x040fe20003f06070 */
[----:B------:R-:W-:Y:S01]  /*14f0*/  HFMA2 R11, -RZ, RZ, 0, 0 ;  /* 0x00000000ff0b7431 */ /* 0x000fe200000001ff */
[----:B------:R-:W-:-:S11]  /*1500*/  LOP3.LUT R10, R2, 0xf, RZ, 0xc0, !PT ;  /* 0x0000000f020a7812 */ /* 0x000fd600078ec0ff */
[----:B------:R-:W-:Y:S05]  /*1510*/  @!P0 BRA `(.L_x_19) ;  /* 0x0000000c00888947 */ /* 0x000fea0003800000 */
[----:B-1----:R-:W-:Y:S02]  /*1520*/  IADD3 R0, P0, PT, R6, 0x20, RZ ;  /* 0x0000002006007810 */ /* 0x002fe40007f1e0ff */
[----:B------:R-:W-:Y:S02]  /*1530*/  LOP3.LUT R11, R2, 0x7ffffff0, RZ, 0xc0, !PT ;  /* 0x7ffffff0020b7812 */ /* 0x000fe400078ec0ff */
[----:B0-----:R-:W-:Y:S02]  /*1540*/  IADD3.X R13, PT, PT, RZ, R7, RZ, P0, !PT ;  /* 0x00000007ff0d7210 */ /* 0x001fe400007fe4ff */
[----:B------:R-:W-:-:S07]  /*1550*/  IADD3 R2, PT, PT, -R11, RZ, RZ ;  /* 0x000000ff0b027210 */ /* 0x000fce0007ffe1ff */
.L_x_36:
[----:B--2---:R-:W-:Y:S02]  /*1560*/  MOV R8, R0 ;  /* 0x0000000000087202 */ /* 0x004fe40000000f00 */
[----:B------:R-:W-:-:S05]  /*1570*/  MOV R9, R13 ;  /* 0x0000000d00097202 */ /* 0x000fca0000000f00 */
[----:B------:R-:W2:Y:S01]  /*1580*/  LDG.E R0, desc[UR6][R8.64+-0x20] ;  /* 0xffffe00608007981 */ /* 0x000ea2000c1e1900 */
[----:B------:R-:W0:Y:S01]  /*1590*/  MUFU.RCP R12, R3 ;  /* 0x00000003000c7308 */ /* 0x000e220000001000 */
[----:B------:R-:W-:-:S04]  /*15a0*/  IADD3 R2, PT, PT, R2, 0x10, RZ ;  /* 0x0000001002027810 */ /* 0x000fc80007ffe0ff */
[----:B------:R-:W-:Y:S01]  /*15b0*/  ISETP.NE.AND P2, PT, R2, RZ, PT ;  /* 0x000000ff0200720c */ /* 0x000fe20003f45270 */
[----:B0-----:R-:W-:-:S04]  /*15c0*/  FFMA R13, R12, -R3, 1 ;  /* 0x3f8000000c0d7423 */ /* 0x001fc80000000803 */
[----:B------:R-:W-:Y:S01]  /*15d0*/  FFMA R13, R12, R13, R12 ;  /* 0x0000000d0c0d7223 */ /* 0x000fe2000000000c */
[----:B--2---:R-:W0:Y:S03]  /*15e0*/  FCHK P0, R0, R3 ;  /* 0x0000000300007302 */ /* 0x004e260000000000 */
[----:B------:R-:W-:-:S04]  /*15f0*/  FFMA R12, R0, R13, RZ ;  /* 0x0000000d000c7223 */ /* 0x000fc800000000ff */
[----:B------:R-:W-:-:S04]  /*1600*/  FFMA R14, R12, -R3, R0 ;  /* 0x800000030c0e7223 */ /* 0x000fc80000000000 */
[----:B------:R-:W-:Y:S01]  /*1610*/  FFMA R13, R13, R14, R12 ;  /* 0x0000000e0d0d7223 */ /* 0x000fe2000000000c */
[----:B0-----:R-:W-:Y:S06]  /*1620*/  @!P0 BRA `(.L_x_20) ;  /* 0x00000000000c8947 */ /* 0x001fec0003800000 */
[----:B------:R-:W-:-:S07]  /*1630*/  MOV R12, 0x1650 ;  /* 0x00001650000c7802 */ /* 0x000fce0000000f00 */
[----:B------:R-:W-:Y:S05]  /*1640*/  CALL.REL.NOINC `($__internal_0_$__cuda_sm3x_div_rn_noftz_f32_slowpath) ;  /* 0x0000001800807944 */ /* 0x000fea0003c00000 */
[----:B------:R-:W-:-:S07]  /*1650*/  MOV R13, R15 ;  /* 0x0000000f000d7202 */ /* 0x000fce0000000f00 */
.L_x_20:
[----:B------:R-:W2:Y:S01]  /*1660*/  LDG.E R17, desc[UR6][R8.64+-0x1c] ;  /* 0xffffe40608117981 */ /* 0x000ea2000c1e1900 */
[----:B------:R-:W0:Y:S03]  /*1670*/  MUFU.RCP R0, R3 ;  /* 0x0000000300007308 */ /* 0x000e260000001000 */
[----:B------:R1:W-:Y:S01]  /*1680*/  STG.E desc[UR6][R8.64+-0x20], R13 ;  /* 0xffffe00d08007986 */ /* 0x0003e2000c101906 */
[----:B0-----:R-:W-:-:S04]  /*1690*/  FFMA R15, R0, -R3, 1 ;  /* 0x3f800000000f7423 */ /* 0x001fc80000000803 */
[----:B------:R-:W-:Y:S01]  /*16a0*/  FFMA R0, R0, R15, R0 ;  /* 0x0000000f00007223 */ /* 0x000fe20000000000 */
[----:B--2---:R-:W0:Y:S03]  /*16b0*/  FCHK P0, R17, R3 ;  /* 0x0000000311007302 */ /* 0x004e260000000000 */
[----:B------:R-:W-:-:S04]  /*16c0*/  FFMA R12, R0, R17, RZ ;  /* 0x00000011000c7223 */ /* 0x000fc800000000ff */
[----:B------:R-:W-:-:S04]  /*16d0*/  FFMA R15, R12, -R3, R17 ;  /* 0x800000030c0f7223 */ /* 0x000fc80000000011 */
[----:B------:R-:W-:Y:S01]  /*16e0*/  FFMA R15, R0, R15, R12 ;  /* 0x0000000f000f7223 */ /* 0x000fe2000000000c */
[----:B01----:R-:W-:Y:S06]  /*16f0*/  @!P0 BRA `(.L_x_21) ;  /* 0x00000000000c8947 */ /* 0x003fec0003800000 */
[----:B------:R-:W-:Y:S02]  /*1700*/  MOV R0, R17 ;  /* 0x0000001100007202 */ /* 0x000fe40000000f00 */
[----:B------:R-:W-:-:S07]  /*1710*/  MOV R12, 0x1730 ;  /* 0x00001730000c7802 */ /* 0x000fce0000000f00 */
[----:B------:R-:W-:Y:S05]  /*1720*/  CALL.REL.NOINC `($__internal_0_$__cuda_sm3x_div_rn_noftz_f32_slowpath) ;  /* 0x0000001800487944 */ /* 0x000fea0003c00000 */
.L_x_21:
        /* <DEDUP_REMOVED lines=13> */
[----:B------:R-:W-:-:S07]  /*1800*/  MOV R13, R15 ;  /* 0x0000000f000d7202 */ /* 0x000fce0000000f00 */
.L_x_22:
        /* <DEDUP_REMOVED lines=13> */
.L_x_23:
        /* <DEDUP_REMOVED lines=14> */
.L_x_24:
        /* <DEDUP_REMOVED lines=13> */
.L_x_25:
        /* <DEDUP_REMOVED lines=14> */
.L_x_26:
        /* <DEDUP_REMOVED lines=13> */
.L_x_27:
        /* <DEDUP_REMOVED lines=14> */
.L_x_28:
        /* <DEDUP_REMOVED lines=13> */
.L_x_29:
        /* <DEDUP_REMOVED lines=14> */
.L_x_30:
        /* <DEDUP_REMOVED lines=13> */
.L_x_31:
        /* <DEDUP_REMOVED lines=14> */
.L_x_32:
        /* <DEDUP_REMOVED lines=13> */
.L_x_33:
        /* <DEDUP_REMOVED lines=14> */
.L_x_34:
        /* <DEDUP_REMOVED lines=13> */
.L_x_35:
[----:B------:R2:W-:Y:S01]  /*2300*/  STG.E desc[UR6][R8.64+0x1c], R15 ;  /* 0x00001c0f08007986 */ /* 0x0005e2000c101906 */
[----:B------:R-:W-:-:S04]  /*2310*/  IADD3 R0, P0, PT, R8, 0x40, RZ ;  /* 0x0000004008007810 */ /* 0x000fc80007f1e0ff */
[----:B------:R-:W-:Y:S01]  /*2320*/  IADD3.X R13, PT, PT, RZ, R9, RZ, P0, !PT ;  /* 0x00000009ff0d7210 */ /* 0x000fe200007fe4ff */
[----:B------:R-:W-:Y:S08]  /*2330*/  @P2 BRA `(.L_x_36) ;  /* 0xfffffff000882947 */ /* 0x000ff0000383ffff */
.L_x_19:
[----:B------:R-:W-:-:S13]  /*2340*/  ISETP.NE.AND P0, PT, R10, RZ, PT ;  /* 0x000000ff0a00720c */ /* 0x000fda0003f05270 */
[----:B------:R-:W-:Y:S05]  /*2350*/  @!P0 EXIT ;  /* 0x000000000000894d */ /* 0x000fea0003800000 */
[----:B------:R-:W3:Y:S01]  /*2360*/  LDCU UR4, c[0x0][0x38c] ;  /* 0x00007180ff0477ac */ /* 0x000ee20008000800 */
[----:B------:R-:W-:Y:S01]  /*2370*/  ISETP.GE.U32.AND P0, PT, R10, 0x8, PT ;  /* 0x000000080a00780c */ /* 0x000fe20003f06070 */
[----:B---3--:R-:W-:-:S12]  /*2380*/  ULOP3.LUT UR4, UR4, 0x7, URZ, 0xc0, !UPT ;  /* 0x0000000704047892 */ /* 0x008fd8000f8ec0ff */
[----:B------:R-:W-:Y:S05]  /*2390*/  @!P0 BRA `(.L_x_37) ;  /* 0x0000000400b88947 */ /* 0x000fea0003800000 */
[----:B012---:R-:W-:-:S05]  /*23a0*/  IMAD.WIDE.U32 R8, R11, 0x4, R6 ;  /* 0x000000040b087825 */ /* 0x007fca00078e0006 */
[----:B------:R-:W2:Y:S01]  /*23b0*/  LDG.E R15, desc[UR6][R8.64] ;  /* 0x00000006080f7981 */ /* 0x000ea2000c1e1900 */
[----:B------:R-:W0:Y:S02]  /*23c0*/  MUFU.RCP R0, R3 ;  /* 0x0000000300007308 */ /* 0x000e240000001000 */
[----:B0-----:R-:W-:-:S04]  /*23d0*/  FFMA R13, R0, -R3, 1 ;  /* 0x3f800000000d7423 */ /* 0x001fc80000000803 */
[----:B------:R-:W-:Y:S02]  /*23e0*/  FFMA R0, R0, R13, R0 ;  /* 0x0000000d00007223 */ /* 0x000fe40000000000 */
[----:B--2---:R-:W0:Y:S02]  /*23f0*/  FCHK P0, R15, R3 ;  /* 0x000000030f007302 */ /* 0x004e240000000000 */
[----:B------:R-:W-:-:S04]  /*2400*/  FFMA R2, R0, R15, RZ ;  /* 0x0000000f00027223 */ /* 0x000fc800000000ff */
[----:B------:R-:W-:-:S04]  /*2410*/  FFMA R13, R2, -R3, R15 ;  /* 0x80000003020d7223 */ /* 0x000fc8000000000f */
[----:B------:R-:W-:Y:S01]  /*2420*/  FFMA R13, R0, R13, R2 ;  /* 0x0000000d000d7223 */ /* 0x000fe20000000002 */
[----:B0-----:R-:W-:Y:S06]  /*2430*/  @!P0 BRA `(.L_x_38) ;  /* 0x0000000000108947 */ /* 0x001fec0003800000 */
[----:B------:R-:W-:Y:S02]  /*2440*/  MOV R0, R15 ;  /* 0x0000000f00007202 */ /* 0x000fe40000000f00 */
[----:B------:R-:W-:-:S07]  /*2450*/  MOV R12, 0x2470 ;  /* 0x00002470000c7802 */ /* 0x000fce0000000f00 */
[----:B------:R-:W-:Y:S05]  /*2460*/  CALL.REL.NOINC `($__internal_0_$__cuda_sm3x_div_rn_noftz_f32_slowpath) ;  /* 0x0000000800f87944 */ /* 0x000fea0003c00000 */
[----:B------:R-:W-:-:S07]  /*2470*/  MOV R13, R15 ;  /* 0x0000000f000d7202 */ /* 0x000fce0000000f00 */
.L_x_38:
        /* <DEDUP_REMOVED lines=13> */
.L_x_39:
        /* <DEDUP_REMOVED lines=14> */
.L_x_40:
        /* <DEDUP_REMOVED lines=13> */
.L_x_41:
        /* <DEDUP_REMOVED lines=14> */
.L_x_42:
        /* <DEDUP_REMOVED lines=13> */
.L_x_43:
        /* <DEDUP_REMOVED lines=14> */
.L_x_44:
        /* <DEDUP_REMOVED lines=13> */
.L_x_45:
[----:B------:R3:W-:Y:S01]  /*2a60*/  STG.E desc[UR6][R8.64+0x1c], R15 ;  /* 0x00001c0f08007986 */ /* 0x0007e2000c101906 */
[----:B------:R-:W-:-:S07]  /*2a70*/  IADD3 R11, PT, PT, R11, 0x8, RZ ;  /* 0x000000080b0b7810 */ /* 0x000fce0007ffe0ff */
.L_x_37:
[----:B------:R-:W-:-:S13]  /*2a80*/  ISETP.NE.AND P0, PT, RZ, UR4, PT ;  /* 0x00000004ff007c0c */ /* 0x000fda000bf05270 */
[----:B------:R-:W-:Y:S05]  /*2a90*/  @!P0 EXIT ;  /* 0x000000000000894d */ /* 0x000fea0003800000 */
[----:B------:R-:W4:Y:S01]  /*2aa0*/  LDCU UR5, c[0x0][0x38c] ;  /* 0x00007180ff0577ac */ /* 0x000f220008000800 */
[----:B------:R-:W-:Y:S02]  /*2ab0*/  UISETP.GE.U32.AND UP0, UPT, UR4, 0x4, UPT ;  /* 0x000000040400788c */ /* 0x000fe4000bf06070 */
[----:B----4-:R-:W-:-:S07]  /*2ac0*/  ULOP3.LUT UR5, UR5, 0x3, URZ, 0xc0, !UPT ;  /* 0x0000000305057892 */ /* 0x010fce000f8ec0ff */
[----:B------:R-:W-:Y:S05]  /*2ad0*/  BRA.U !UP0, `(.L_x_46) ;  /* 0x0000000108e87547 */ /* 0x000fea000b800000 */
[----:B------:R-:W-:-:S05]  /*2ae0*/  IMAD.WIDE.U32 R6, R11, 0x4, R6 ;  /* 0x000000040b067825 */ /* 0x000fca00078e0006 */
[----:B0-----:R-:W4:Y:S01]  /*2af0*/  LDG.E R13, desc[UR6][R6.64] ;  /* 0x00000006060d7981 */ /* 0x001f22000c1e1900 */
[----:B-1----:R-:W2:Y:S02]  /*2b00*/  MUFU.RCP R0, R3 ;  /* 0x0000000300007308 */ /* 0x002ea40000001000 */
[----:B--23--:R-:W-:-:S04]  /*2b10*/  FFMA R9, R0, -R3, 1 ;  /* 0x3f80000000097423 */ /* 0x00cfc80000000803 */
[----:B------:R-:W-:Y:S02]  /*2b20*/  FFMA R0, R0, R9, R0 ;  /* 0x0000000900007223 */ /* 0x000fe40000000000 */
[----:B----4-:R-:W0:Y:S02]  /*2b30*/  FCHK P0, R13, R3 ;  /* 0x000000030d007302 */ /* 0x010e240000000000 */
        /* <DEDUP_REMOVED lines=8> */
.L_x_47:
        /* <DEDUP_REMOVED lines=14> */
.L_x_48:
        /* <DEDUP_REMOVED lines=14> */
.L_x_49:
        /* <DEDUP_REMOVED lines=14> */
.L_x_50:
[----:B------:R4:W-:Y:S01]  /*2e60*/  STG.E desc[UR6][R6.64+0xc], R13 ;  /* 0x00000c0d06007986 */ /* 0x0009e2000c101906 */
[----:B------:R-:W-:-:S07]  /*2e70*/  IADD3 R11, PT, PT, R11, 0x4, RZ ;  /* 0x000000040b0b7810 */ /* 0x000fce0007ffe0ff */
.L_x_46:
[----:B------:R-:W-:-:S13]  /*2e80*/  ISETP.NE.AND P0, PT, RZ, UR5, PT ;  /* 0x00000005ff007c0c */ /* 0x000fda000bf05270 */
[----:B------:R-:W-:Y:S05]  /*2e90*/  @!P0 EXIT ;  /* 0x000000000000894d */ /* 0x000fea0003800000 */
[----:B------:R-:W1:Y:S01]  /*2ea0*/  LDCU.64 UR8, c[0x0][0x380] ;  /* 0x00007000ff0877ac */ /* 0x000e620008000a00 */
[----:B------:R-:W-:Y:S01]  /*2eb0*/  IMAD.WIDE.U32 R4, R11, 0x4, R4 ;  /* 0x000000040b047825 */ /* 0x000fe200078e0004 */
[----:B------:R-:W-:Y:S02]  /*2ec0*/  UIADD3 UR4, UPT, UPT, -UR5, URZ, URZ ;  /* 0x000000ff05047290 */ /* 0x000fe4000fffe1ff */
[----:B-1----:R-:W-:-:S04]  /*2ed0*/  IADD3 R0, P0, PT, R4, UR8, RZ ;  /* 0x0000000804007c10 */ /* 0x002fc8000ff1e0ff */
[----:B0-23--:R-:W-:-:S09]  /*2ee0*/  IADD3.X R9, PT, PT, R5, UR9, RZ, P0, !PT ;  /* 0x0000000905097c10 */ /* 0x00dfd200087fe4ff */
.L_x_52:
[----:B0-----:R-:W-:Y:S02]  /*2ef0*/  MOV R4, R0 ;  /* 0x0000000000047202 */ /* 0x001fe40000000f00 */
[----:B------:R-:W-:-:S05]  /*2f00*/  MOV R5, R9 ;  /* 0x0000000900057202 */ /* 0x000fca0000000f00 */
[----:B------:R-:W2:Y:S01]  /*2f10*/  LDG.E R9, desc[UR6][R4.64] ;  /* 0x0000000604097981 */ /* 0x000ea2000c1e1900 */
[----:B------:R-:W4:Y:S01]  /*2f20*/  MUFU.RCP R0, R3 ;  /* 0x0000000300007308 */ /* 0x000f220000001000 */
[----:B------:R-:W-:-:S04]  /*2f30*/  UIADD3 UR4, UPT, UPT, UR4, 0x1, URZ ;  /* 0x0000000104047890 */ /* 0x000fc8000fffe0ff */
[----:B------:R-:W-:Y:S01]  /*2f40*/  UISETP.NE.AND UP0, UPT, UR4, URZ, UPT ;  /* 0x000000ff0400728c */ /* 0x000fe2000bf05270 */
[----:B----4-:R-:W-:-:S04]  /*2f50*/  FFMA R7, R0, -R3, 1 ;  /* 0x3f80000000077423 */ /* 0x010fc80000000803 */
[----:B------:R-:W-:Y:S01]  /*2f60*/  FFMA R0, R0, R7, R0 ;  /* 0x0000000700007223 */ /* 0x000fe20000000000 */
[----:B--2---:R-:W0:Y:S03]  /*2f70*/  FCHK P0, R9, R3 ;  /* 0x0000000309007302 */ /* 0x004e260000000000 */
        /* <DEDUP_REMOVED lines=8> */
.L_x_51:
[----:B------:R0:W-:Y:S01]  /*3000*/  STG.E desc[UR6][R4.64], R7 ;  /* 0x0000000704007986 */ /* 0x0001e2000c101906 */
[----:B------:R-:W-:-:S04]  /*3010*/  IADD3 R0, P0, PT, R4, 0x4, RZ ;  /* 0x0000000404007810 */ /* 0x000fc80007f1e0ff */
[----:B------:R-:W-:Y:S01]  /*3020*/  IADD3.X R9, PT, PT, RZ, R5, RZ, P0, !PT ;  /* 0x00000005ff097210 */ /* 0x000fe200007fe4ff */
[----:B------:R-:W-:Y:S08]  /*3030*/  BRA.U UP0, `(.L_x_52) ;  /* 0xfffffffd00ac7547 */ /* 0x000ff0000b83ffff */
[----:B------:R-:W-:Y:S05]  /*3040*/  EXIT ;  /* 0x000000000000794d */ /* 0x000fea0003800000 */
        .weak           $__internal_0_$__cuda_sm3x_div_rn_noftz_f32_slowpath
        .type           $__internal_0_$__cuda_sm3x_div_rn_noftz_f32_slowpath,@function
        .size           $__internal_0_$__cuda_sm3x_div_rn_noftz_f32_slowpath,(.L_x_96 - $__internal_0_$__cuda_sm3x_div_rn_noftz_f32_slowpath)
$__internal_0_$__cuda_sm3x_div_rn_noftz_f32_slowpath:
[----:B------:R-:W-:Y:S02]  /*3050*/  SHF.R.U32.HI R13, RZ, 0x17, R3 ;  /* 0x00000017ff0d7819 */ /* 0x000fe40000011603 */
[----:B------:R-:W-:Y:S02]  /*3060*/  SHF.R.U32.HI R16, RZ, 0x17, R0 ;  /* 0x00000017ff107819 */ /* 0x000fe40000011600 */
[----:B------:R-:W-:Y:S02]  /*3070*/  LOP3.LUT R13, R13, 0xff, RZ, 0xc0, !PT ;  /* 0x000000ff0d0d7812 */ /* 0x000fe400078ec0ff */
[----:B------:R-:W-:Y:S02]  /*3080*/  LOP3.LUT R16, R16, 0xff, RZ, 0xc0, !PT ;  /* 0x000000ff10107812 */ /* 0x000fe400078ec0ff */
[----:B------:R-:W-:Y:S02]  /*3090*/  IADD3 R18, PT, PT, R13, -0x1, RZ ;  /* 0xffffffff0d127810 */ /* 0x000fe40007ffe0ff */
[----:B------:R-:W-:-:S02]  /*30a0*/  IADD3 R17, PT, PT, R16, -0x1, RZ ;  /* 0xffffffff10117810 */ /* 0x000fc40007ffe0ff */
[----:B------:R-:W-:Y:S02]  /*30b0*/  ISETP.GT.U32.AND P0, PT, R18, 0xfd, PT ;  /* 0x000000fd1200780c */ /* 0x000fe40003f04070 */
[----:B------:R-:W-:Y:S02]  /*30c0*/  MOV R15, R3 ;  /* 0x00000003000f7202 */ /* 0x000fe40000000f00 */
[----:B------:R-:W-:-:S13]  /*30d0*/  ISETP.GT.U32.OR P0, PT, R17, 0xfd, P0 ;  /* 0x000000fd1100780c */ /* 0x000fda0000704470 */
[----:B------:R-:W-:Y:S01]  /*30e0*/  @!P0 MOV R14, RZ ;  /* 0x000000ff000e8202 */ /* 0x000fe20000000f00 */
[----:B------:R-:W-:Y:S06]  /*30f0*/  @!P0 BRA `(.L_x_53) ;  /* 0x00000000005c8947 */ /* 0x000fec0003800000 */
[----:B------:R-:W-:Y:S02]  /*3100*/  FSETP.GTU.FTZ.AND P0, PT, |R0|, +INF , PT ;  /* 0x7f8000000000780b */ /* 0x000fe40003f1c200 */
[----:B------:R-:W-:-:S04]  /*3110*/  FSETP.GTU.FTZ.AND P1, PT, |R3|, +INF , PT ;  /* 0x7f8000000300780b */ /* 0x000fc80003f3c200 */
[----:B------:R-:W-:-:S13]  /*3120*/  PLOP3.LUT P0, PT, P0, P1, PT, 0xf8, 0x8f ;  /* 0x00000000008f781c */ /* 0x000fda0000703f70 */
[----:B------:R-:W-:Y:S05]  /*3130*/  @P0 BRA `(.L_x_54) ;  /* 0x0000000400440947 */ /* 0x000fea0003800000 */
[----:B------:R-:W-:-:S13]  /*3140*/  LOP3.LUT P0, RZ, R15, 0x7fffffff, R0, 0xc8, !PT ;  /* 0x7fffffff0fff7812 */ /* 0x000fda000780c800 */
[----:B------:R-:W-:Y:S05]  /*3150*/  @!P0 BRA `(.L_x_55) ;  /* 0x0000000400348947 */ /* 0x000fea0003800000 */
[C---:B------:R-:W-:Y:S02]  /*3160*/  FSETP.NEU.FTZ.AND P3, PT, |R0|.reuse, +INF , PT ;  /* 0x7f8000000000780b */ /* 0x040fe40003f7d200 */
[----:B------:R-:W-:Y:S02]  /*3170*/  FSETP.NEU.FTZ.AND P1, PT, |R3|, +INF , PT ;  /* 0x7f8000000300780b */ /* 0x000fe40003f3d200 */
[----:B------:R-:W-:-:S11]  /*3180*/  FSETP.NEU.FTZ.AND P0, PT, |R0|, +INF , PT ;  /* 0x7f8000000000780b */ /* 0x000fd60003f1d200 */
[----:B------:R-:W-:Y:S05]  /*3190*/  @!P1 BRA !P3, `(.L_x_55) ;  /* 0x0000000400249947 */ /* 0x000fea0005800000 */
[----:B------:R-:W-:-:S04]  /*31a0*/  LOP3.LUT P3, RZ, R0, 0x7fffffff, RZ, 0xc0, !PT ;  /* 0x7fffffff00ff7812 */ /* 0x000fc8000786c0ff */
[----:B------:R-:W-:-:S13]  /*31b0*/  PLOP3.LUT P1, PT, P1, P3, PT, 0x2f, 0xf2 ;  /* 0x0000000000f2781c */ /* 0x000fda0000f26577 */
[----:B------:R-:W-:Y:S05]  /*31c0*/  @P1 BRA `(.L_x_56) ;  /* 0x0000000400101947 */ /* 0x000fea0003800000 */
[----:B------:R-:W-:-:S04]  /*31d0*/  LOP3.LUT P1, RZ, R15, 0x7fffffff, RZ, 0xc0, !PT ;  /* 0x7fffffff0fff7812 */ /* 0x000fc8000782c0ff */
[----:B------:R-:W-:-:S13]  /*31e0*/  PLOP3.LUT P0, PT, P0, P1, PT, 0x2f, 0xf2 ;  /* 0x0000000000f2781c */ /* 0x000fda0000702577 */
[----:B------:R-:W-:Y:S05]  /*31f0*/  @P0 BRA `(.L_x_57) ;  /* 0x0000000000f80947 */ /* 0x000fea0003800000 */
[----:B------:R-:W-:Y:S02]  /*3200*/  ISETP.GE.AND P0, PT, R17, RZ, PT ;  /* 0x000000ff1100720c */ /* 0x000fe40003f06270 */
[----:B------:R-:W-:-:S11]  /*3210*/  ISETP.GE.AND P1, PT, R18, RZ, PT ;  /* 0x000000ff1200720c */ /* 0x000fd60003f26270 */
[----:B------:R-:W-:Y:S01]  /*3220*/  @P0 MOV R14, RZ ;  /* 0x000000ff000e0202 */ /* 0x000fe20000000f00 */
[----:B------:R-:W-:Y:S01]  /*3230*/  @!P0 FFMA R0, R0, 1.84467440737095516160e+19, RZ ;  /* 0x5f80000000008823 */ /* 0x000fe200000000ff */
[----:B------:R-:W-:Y:S01]  /*3240*/  @!P0 MOV R14, 0xffffffc0 ;  /* 0xffffffc0000e8802 */ /* 0x000fe20000000f00 */
[----:B------:R-:W-:-:S03]  /*3250*/  @!P1 FFMA R15, R3, 1.84467440737095516160e+19, RZ ;  /* 0x5f800000030f9823 */ /* 0x000fc600000000ff */
[----:B------:R-:W-:-:S07]  /*3260*/  @!P1 IADD3 R14, PT, PT, R14, 0x40, RZ ;  /* 0x000000400e0e9810 */ /* 0x000fce0007ffe0ff */
.L_x_53:
[----:B------:R-:W-:Y:S02]  /*3270*/  LEA R18, R13, 0xc0800000, 0x17 ;  /* 0xc08000000d127811 */ /* 0x000fe400078eb8ff */
[----:B------:R-:W-:Y:S02]  /*3280*/  IADD3 R16, PT, PT, R16, -0x7f, RZ ;  /* 0xffffff8110107810 */ /* 0x000fe40007ffe0ff */
[----:B------:R-:W-:-:S03]  /*3290*/  IADD3 R19, PT, PT, -R18, R15, RZ ;  /* 0x0000000f12137210 */ /* 0x000fc60007ffe1ff */
[C---:B------:R-:W-:Y:S01]  /*32a0*/  IMAD R0, R16.reuse, -0x800000, R0 ;  /* 0xff80000010007824 */ /* 0x040fe200078e0200 */
[----:B------:R0:W1:Y:S01]  /*32b0*/  MUFU.RCP R18, R19 ;  /* 0x0000001300127308 */ /* 0x0000620000001000 */
[----:B------:R-:W-:Y:S01]  /*32c0*/  FADD.FTZ R15, -R19, -RZ ;  /* 0x800000ff130f7221 */ /* 0x000fe20000010100 */
[----:B0-----:R-:W-:-:S04]  /*32d0*/  IADD3 R19, PT, PT, R16, 0x7f, -R13 ;  /* 0x0000007f10137810 */ /* 0x001fc80007ffe80d */
[----:B------:R-:W-:Y:S01]  /*32e0*/  IADD3 R19, PT, PT, R19, R14, RZ ;  /* 0x0000000e13137210 */ /* 0x000fe20007ffe0ff */
[----:B-1----:R-:W-:-:S04]  /*32f0*/  FFMA R17, R18, R15, 1 ;  /* 0x3f80000012117423 */ /* 0x002fc8000000000f */
[----:B------:R-:W-:-:S04]  /*3300*/  FFMA R17, R18, R17, R18 ;  /* 0x0000001112117223 */ /* 0x000fc80000000012 */
[----:B------:R-:W-:-:S04]  /*3310*/  FFMA R18, R0, R17, RZ ;  /* 0x0000001100127223 */ /* 0x000fc800000000ff */
[----:B------:R-:W-:-:S04]  /*3320*/  FFMA R20, R15, R18, R0 ;  /* 0x000000120f147223 */ /* 0x000fc80000000000 */
[----:B------:R-:W-:-:S04]  /*3330*/  FFMA R18, R17, R20, R18 ;  /* 0x0000001411127223 */ /* 0x000fc80000000012 */
[----:B------:R-:W-:-:S04]  /*3340*/  FFMA R15, R15, R18, R0 ;  /* 0x000000120f0f7223 */ /* 0x000fc80000000000 */
[----:B------:R-:W-:-:S05]  /*3350*/  FFMA R0, R17, R15, R18 ;  /* 0x0000000f11007223 */ /* 0x000fca0000000012 */
[----:B------:R-:W-:-:S04]  /*3360*/  SHF.R.U32.HI R13, RZ, 0x17, R0 ;  /* 0x00000017ff0d7819 */ /* 0x000fc80000011600 */
[----:B------:R-:W-:-:S04]  /*3370*/  LOP3.LUT R13, R13, 0xff, RZ, 0xc0, !PT ;  /* 0x000000ff0d0d7812 */ /* 0x000fc800078ec0ff */
[----:B------:R-:W-:-:S04]  /*3380*/  IADD3 R13, PT, PT, R13, R19, RZ ;  /* 0x000000130d0d7210 */ /* 0x000fc80007ffe0ff */
[----:B------:R-:W-:-:S04]  /*3390*/  IADD3 R14, PT, PT, R13, -0x1, RZ ;  /* 0xffffffff0d0e7810 */ /* 0x000fc80007ffe0ff */
[----:B------:R-:W-:-:S13]  /*33a0*/  ISETP.GE.U32.AND P0, PT, R14, 0xfe, PT ;  /* 0x000000fe0e00780c */ /* 0x000fda0003f06070 */
[----:B------:R-:W-:Y:S05]  /*33b0*/  @!P0 BRA `(.L_x_58) ;  /* 0x0000000000808947 */ /* 0x000fea0003800000 */
[----:B------:R-:W-:-:S13]  /*33c0*/  ISETP.GT.AND P0, PT, R13, 0xfe, PT ;  /* 0x000000fe0d00780c */ /* 0x000fda0003f04270 */
[----:B------:R-:W-:Y:S05]  /*33d0*/  @P0 BRA `(.L_x_59) ;  /* 0x00000000006c0947 */ /* 0x000fea0003800000 */
[----:B------:R-:W-:-:S13]  /*33e0*/  ISETP.GE.AND P0, PT, R13, 0x1, PT ;  /* 0x000000010d00780c */ /* 0x000fda0003f06270 */
[----:B------:R-:W-:Y:S05]  /*33f0*/  @P0 BRA `(.L_x_60) ;  /* 0x0000000000980947 */ /* 0x000fea0003800000 */
[----:B------:R-:W-:Y:S02]  /*3400*/  ISETP.GE.AND P0, PT, R13, -0x18, PT ;  /* 0xffffffe80d00780c */ /* 0x000fe40003f06270 */
[----:B------:R-:W-:-:S11]  /*3410*/  LOP3.LUT R0, R0, 0x80000000, RZ, 0xc0, !PT ;  /* 0x8000000000007812 */ /* 0x000fd600078ec0ff */
[----:B------:R-:W-:Y:S05]  /*3420*/  @!P0 BRA `(.L_x_60) ;  /* 0x00000000008c8947 */ /* 0x000fea0003800000 */
[-CC-:B------:R-:W-:Y:S01]  /*3430*/  FFMA.RZ R14, R17, R15.reuse, R18.reuse ;  /* 0x0000000f110e7223 */ /* 0x180fe2000000c012 */
[C---:B------:R-:W-:Y:S02]  /*3440*/  ISETP.NE.AND P3, PT, R13.reuse, RZ, PT ;  /* 0x000000ff0d00720c */ /* 0x040fe40003f65270 */
[----:B------:R-:W-:Y:S02]  /*3450*/  ISETP.NE.AND P1, PT, R13, RZ, PT ;  /* 0x000000ff0d00720c */ /* 0x000fe40003f25270 */
[----:B------:R-:W-:Y:S01]  /*3460*/  LOP3.LUT R16, R14, 0x7fffff, RZ, 0xc0, !PT ;  /* 0x007fffff0e107812 */ /* 0x000fe200078ec0ff */
[CCC-:B------:R-:W-:Y:S01]  /*3470*/  FFMA.RP R14, R17.reuse, R15.reuse, R18.reuse ;  /* 0x0000000f110e7223 */ /* 0x1c0fe20000008012 */
[----:B------:R-:W-:Y:S01]  /*3480*/  FFMA.RM R15, R17, R15, R18 ;  /* 0x0000000f110f7223 */ /* 0x000fe20000004012 */
[----:B------:R-:W-:Y:S02]  /*3490*/  IADD3 R17, PT, PT, R13, 0x20, RZ ;  /* 0x000000200d117810 */ /* 0x000fe40007ffe0ff */
[----:B------:R-:W-:-:S02]  /*34a0*/  LOP3.LUT R16, R16, 0x800000, RZ, 0xfc, !PT ;  /* 0x0080000010107812 */ /* 0x000fc400078efcff */
[----:B------:R-:W-:Y:S02]  /*34b0*/  IADD3 R13, PT, PT, -R13, RZ, RZ ;  /* 0x000000ff0d0d7210 */ /* 0x000fe40007ffe1ff */
[----:B------:R-:W-:Y:S02]  /*34c0*/  SHF.L.U32 R17, R16, R17, RZ ;  /* 0x0000001110117219 */ /* 0x000fe400000006ff */
[----:B------:R-:W-:Y:S02]  /*34d0*/  FSETP.NEU.FTZ.AND P0, PT, R14, R15, PT ;  /* 0x0000000f0e00720b */ /* 0x000fe40003f1d000 */
[----:B------:R-:W-:Y:S02]  /*34e0*/  SEL R13, R13, RZ, P3 ;  /* 0x000000ff0d0d7207 */ /* 0x000fe40001800000 */
[----:B------:R-:W-:Y:S02]  /*34f0*/  ISETP.NE.AND P1, PT, R17, RZ, P1 ;  /* 0x000000ff1100720c */ /* 0x000fe40000f25270 */
[----:B------:R-:W-:-:S02]  /*3500*/  SHF.R.U32.HI R13, RZ, R13, R16 ;  /* 0x0000000dff0d7219 */ /* 0x000fc40000011610 */
[----:B------:R-:W-:Y:S02]  /*3510*/  PLOP3.LUT P0, PT, P0, P1, PT, 0xf8, 0x8f ;  /* 0x00000000008f781c */ /* 0x000fe40000703f70 */
[----:B------:R-:W-:Y:S02]  /*3520*/  SHF.R.U32.HI R15, RZ, 0x1, R13 ;  /* 0x00000001ff0f7819 */ /* 0x000fe4000001160d */
[----:B------:R-:W-:-:S04]  /*3530*/  SEL R14, RZ, 0x1, !P0 ;  /* 0x00000001ff0e7807 */ /* 0x000fc80004000000 */
[----:B------:R-:W-:-:S04]  /*3540*/  LOP3.LUT R14, R14, 0x1, R15, 0xf8, !PT ;  /* 0x000000010e0e7812 */ /* 0x000fc800078ef80f */
[----:B------:R-:W-:-:S04]  /*3550*/  LOP3.LUT R14, R14, R13, RZ, 0xc0, !PT ;  /* 0x0000000d0e0e7212 */ /* 0x000fc800078ec0ff */
[----:B------:R-:W-:-:S04]  /*3560*/  IADD3 R15, PT, PT, R15, R14, RZ ;  /* 0x0000000e0f0f7210 */ /* 0x000fc80007ffe0ff */
[----:B------:R-:W-:Y:S01]  /*3570*/  LOP3.LUT R0, R15, R0, RZ, 0xfc, !PT ;  /* 0x000000000f007212 */ /* 0x000fe200078efcff */
[----:B------:R-:W-:Y:S06]  /*3580*/  BRA `(.L_x_60) ;  /* 0x0000000000347947 */ /* 0x000fec0003800000 */
.L_x_59:
[----:B------:R-:W-:-:S04]  /*3590*/  LOP3.LUT R0, R0, 0x80000000, RZ, 0xc0, !PT ;  /* 0x8000000000007812 */ /* 0x000fc800078ec0ff */
[----:B------:R-:W-:Y:S01]  /*35a0*/  LOP3.LUT R0, R0, 0x7f800000, RZ, 0xfc, !PT ;  /* 0x7f80000000007812 */ /* 0x000fe200078efcff */
[----:B------:R-:W-:Y:S06]  /*35b0*/  BRA `(.L_x_60) ;  /* 0x0000000000287947 */ /* 0x000fec0003800000 */
.L_x_58:
[----:B------:R-:W-:Y:S01]  /*35c0*/  LEA R0, R19, R0, 0x17 ;  /* 0x0000000013007211 */ /* 0x000fe200078eb8ff */
[----:B------:R-:W-:Y:S06]  /*35d0*/  BRA `(.L_x_60) ;  /* 0x0000000000207947 */ /* 0x000fec0003800000 */
.L_x_57:
[----:B------:R-:W-:-:S04]  /*35e0*/  LOP3.LUT R0, R15, 0x80000000, R0, 0x48, !PT ;  /* 0x800000000f007812 */ /* 0x000fc800078e4800 */
[----:B------:R-:W-:Y:S01]  /*35f0*/  LOP3.LUT R0, R0, 0x7f800000, RZ, 0xfc, !PT ;  /* 0x7f80000000007812 */ /* 0x000fe200078efcff */
[----:B------:R-:W-:Y:S06]  /*3600*/  BRA `(.L_x_60) ;  /* 0x0000000000147947 */ /* 0x000fec0003800000 */
.L_x_56:
[----:B------:R-:W-:Y:S01]  /*3610*/  LOP3.LUT R0, R15, 0x80000000, R0, 0x48, !PT ;  /* 0x800000000f007812 */ /* 0x000fe200078e4800 */
[----:B------:R-:W-:Y:S06]  /*3620*/  BRA `(.L_x_60) ;  /* 0x00000000000c7947 */ /* 0x000fec0003800000 */
.L_x_55:
[----:B------:R-:W0:Y:S01]  /*3630*/  MUFU.RSQ R0, -QNAN ;  /* 0xffc0000000007908 */ /* 0x000e220000001400 */
[----:B------:R-:W-:Y:S05]  /*3640*/  BRA `(.L_x_60) ;  /* 0x0000000000047947 */ /* 0x000fea0003800000 */
.L_x_54:
[----:B------:R-:W-:-:S07]  /*3650*/  FADD.FTZ R0, R0, R3 ;  /* 0x0000000300007221 */ /* 0x000fce0000010000 */
.L_x_60:
[----:B------:R-:W-:Y:S01]  /*3660*/  HFMA2 R13, -RZ, RZ, 0, 0 ;  /* 0x00000000ff0d7431 */ /* 0x000fe200000001ff */
[----:B0-----:R-:W-:-:S03]  /*3670*/  MOV R15, R0 ;  /* 0x00000000000f7202 */ /* 0x001fc60000000f00 */
[----:B------:R-:W-:Y:S05]  /*3680*/  RET.REL.NODEC R12 `(_Z20fused_softmax_kernelPfii) ;  /* 0xffffffc80c5c7950 */ /* 0x000fea0003c3ffff */
.L_x_61:
        /* <DEDUP_REMOVED lines=15> */
.L_x_96:


//--------------------- .text._Z10div_kernelPfPKfii --------------------------
	.section	.text._Z10div_kernelPfPKfii,"ax",@progbits
	.align	128
        .global         _Z10div_kernelPfPKfii
        .type           _Z10div_kernelPfPKfii,@function
        .size           _Z10div_kernelPfPKfii,(.L_x_97 - _Z10div_kernelPfPKfii)
        .other          _Z10div_kernelPfPKfii,@"STO_CUDA_ENTRY STV_DEFAULT"
_Z10div_kernelPfPKfii:
.text._Z10div_kernelPfPKfii:
[----:B------:R-:W-:Y:S01]  /*0000*/  LDC R1, c[0x0][0x37c] ;  /* 0x0000df00ff017b82 */ /* 0x000fe20000000800 */
[----:B------:R-:W0:Y:S07]  /*0010*/  S2R R5, SR_TID.X ;  /* 0x0000000000057919 */ /* 0x000e2e0000002100 */
[----:B------:R-:W0:Y:S08]  /*0020*/  S2UR UR4, SR_CTAID.X ;  /* 0x00000000000479c3 */ /* 0x000e300000002500 */
[----:B------:R-:W0:Y:S08]  /*0030*/  LDC R0, c[0x0][0x360] ;  /* 0x0000d800ff007b82 */ /* 0x000e300000000800 */
[----:B------:R-:W1:Y:S01]  /*0040*/  LDC.64 R2, c[0x0][0x390] ;  /* 0x0000e400ff027b82 */ /* 0x000e620000000a00 */
[----:B0-----:R-:W-:-:S02]  /*0050*/  IMAD R0, R0, UR4, R5 ;  /* 0x0000000400007c24 */ /* 0x001fc4000f8e0205 */
[----:B-1----:R-:W-:-:S05]  /*0060*/  IMAD R5, R3, R2, RZ ;  /* 0x0000000203057224 */ /* 0x002fca00078e02ff */
[----:B------:R-:W-:-:S13]  /*0070*/  ISETP.GE.AND P0, PT, R0, R5, PT ;  /* 0x000000050000720c */ /* 0x000fda0003f06270 */
[----:B------:R-:W-:Y:S05]  /*0080*/  @P0 EXIT ;  /* 0x000000000000094d */ /* 0x000fea0003800000 */
[----:B------:R-:W-:Y:S01]  /*0090*/  IABS R7, R3 ;  /* 0x0000000300077213 */ /* 0x000fe20000000000 */
[----:B------:R-:W0:Y:S03]  /*00a0*/  LDCU.64 UR4, c[0x0][0x358] ;  /* 0x00006b00ff0477ac */ /* 0x000e260008000a00 */
[----:B------:R-:W1:Y:S08]  /*00b0*/  I2F.RP R2, R7 ;  /* 0x0000000700027306 */ /* 0x000e700000209400 */
[----:B-1----:R-:W1:Y:S02]  /*00c0*/  MUFU.RCP R2, R2 ;  /* 0x0000000200027308 */ /* 0x002e640000001000 */
[----:B-1----:R-:W-:-:S06]  /*00d0*/  VIADD R4, R2, 0xffffffe ;  /* 0x0ffffffe02047836 */ /* 0x002fcc0000000000 */
[----:B------:R1:W2:Y:S02]  /*00e0*/  F2I.FTZ.U32.TRUNC.NTZ R5, R4 ;  /* 0x0000000400057305 */ /* 0x0002a4000021f000 */
[----:B-1----:R-:W-:Y:S02]  /*00f0*/  IMAD.MOV.U32 R4, RZ, RZ, RZ ;  /* 0x000000ffff047224 */ /* 0x002fe400078e00ff */
[----:B--2---:R-:W-:-:S04]  /*0100*/  IMAD.MOV R6, RZ, RZ, -R5 ;  /* 0x000000ffff067224 */ /* 0x004fc800078e0a05 */
[----:B------:R-:W-:Y:S01]  /*0110*/  IMAD R9, R6, R7, RZ ;  /* 0x0000000706097224 */ /* 0x000fe200078e02ff */
[----:B------:R-:W-:-:S03]  /*0120*/  IABS R6, R0 ;  /* 0x0000000000067213 */ /* 0x000fc60000000000 */
[----:B------:R-:W-:-:S06]  /*0130*/  IMAD.HI.U32 R5, R5, R9, R4 ;  /* 0x0000000905057227 */ /* 0x000fcc00078e0004 */
[----:B------:R-:W-:-:S04]  /*0140*/  IMAD.HI.U32 R5, R5, R6, RZ ;  /* 0x0000000605057227 */ /* 0x000fc800078e00ff */
[----:B------:R-:W-:-:S04]  /*0150*/  IMAD.MOV R2, RZ, RZ, -R5 ;  /* 0x000000ffff027224 */ /* 0x000fc800078e0a05 */
[----:B------:R-:W-:-:S05]  /*0160*/  IMAD R2, R7, R2, R6 ;  /* 0x0000000207027224 */ /* 0x000fca00078e0206 */
[----:B------:R-:W-:-:S13]  /*0170*/  ISETP.GT.U32.AND P2, PT, R7, R2, PT ;  /* 0x000000020700720c */ /* 0x000fda0003f44070 */
[----:B------:R-:W-:Y:S02]  /*0180*/  @!P2 IMAD.IADD R2, R2, 0x1, -R7 ;  /* 0x000000010202a824 */ /* 0x000fe400078e0a07 */
[----:B------:R-:W-:Y:S01]  /*0190*/  @!P2 VIADD R5, R5, 0x1 ;  /* 0x000000010505a836 */ /* 0x000fe20000000000 */
[----:B------:R-:W-:Y:S02]  /*01a0*/  ISETP.NE.AND P2, PT, R3, RZ, PT ;  /* 0x000000ff0300720c */ /* 0x000fe40003f45270 */
[----:B------:R-:W-:Y:S02]  /*01b0*/  ISETP.GE.U32.AND P0, PT, R2, R7, PT ;  /* 0x000000070200720c */ /* 0x000fe40003f06070 */
[----:B------:R-:W1:Y:S01]  /*01c0*/  LDC.64 R6, c[0x0][0x388] ;  /* 0x0000e200ff067b82 */ /* 0x000e620000000a00 */
[----:B------:R-:W-:-:S04]  /*01d0*/  LOP3.LUT R2, R0, R3, RZ, 0x3c, !PT ;  /* 0x0000000300027212 */ /* 0x000fc800078e3cff */
[----:B------:R-:W-:-:S06]  /*01e0*/  ISETP.GE.AND P1, PT, R2, RZ, PT ;  /* 0x000000ff0200720c */ /* 0x000fcc0003f26270 */
[----:B------:R-:W-:-:S04]  /*01f0*/  @P0 VIADD R5, R5, 0x1 ;  /* 0x0000000105050836 */ /* 0x000fc80000000000 */
[----:B------:R-:W-:Y:S02]  /*0200*/  IMAD.MOV.U32 R9, RZ, RZ, R5 ;  /* 0x000000ffff097224 */ /* 0x000fe400078e0005 */
[----:B------:R-:W2:Y:S02]  /*0210*/  LDC.64 R4, c[0x0][0x380] ;  /* 0x0000e000ff047b82 */ /* 0x000ea40000000a00 */
[----:B------:R-:W-:Y:S01]  /*0220*/  @!P1 IMAD.MOV R9, RZ, RZ, -R9 ;  /* 0x000000ffff099224 */ /* 0x000fe200078e0a09 */
[----:B------:R-:W-:-:S05]  /*0230*/  @!P2 LOP3.LUT R9, RZ, R3, RZ, 0x33, !PT ;  /* 0x00000003ff09a212 */ /* 0x000fca00078e33ff */
[----:B-1----:R-:W-:-:S05]  /*0240*/  IMAD.WIDE R2, R9, 0x4, R6 ;  /* 0x0000000409027825 */ /* 0x002fca00078e0206 */
[----:B0-----:R-:W3:Y:S01]  /*0250*/  LDG.E R11, desc[UR4][R2.64] ;  /* 0x00000004020b7981 */ /* 0x001ee2000c1e1900 */
[----:B--2---:R-:W-:-:S05]  /*0260*/  IMAD.WIDE R4, R0, 0x4, R4 ;  /* 0x0000000400047825 */ /* 0x004fca00078e0204 */
[----:B------:R-:W2:Y:S01]  /*0270*/  LDG.E R0, desc[UR4][R4.64] ;  /* 0x0000000404007981 */ /* 0x000ea2000c1e1900 */
[----:B------:R-:W-:Y:S01]  /*0280*/  BSSY.RECONVERGENT B0, `(.L_x_62) ;  /* 0x000000c000007945 */ /* 0x000fe20003800200 */
[----:B---3--:R-:W0:Y:S08]  /*0290*/  MUFU.RCP R6, R11 ;  /* 0x0000000b00067308 */ /* 0x008e300000001000 */
[----:B--2---:R-:W1:Y:S01]  /*02a0*/  FCHK P0, R0, R11 ;  /* 0x0000000b00007302 */ /* 0x004e620000000000 */
[----:B0-----:R-:W-:-:S04]  /*02b0*/  FFMA R7, -R11, R6, 1 ;  /* 0x3f8000000b077423 */ /* 0x001fc80000000106 */
[----:B------:R-:W-:-:S04]  /*02c0*/  FFMA R7, R6, R7, R6 ;  /* 0x0000000706077223 */ /* 0x000fc80000000006 */
[----:B------:R-:W-:-:S04]  /*02d0*/  FFMA R6, R0, R7, RZ ;  /* 0x0000000700067223 */ /* 0x000fc800000000ff */
[----:B------:R-:W-:-:S04]  /*02e0*/  FFMA R8, -R11, R6, R0 ;  /* 0x000000060b087223 */ /* 0x000fc80000000100 */
[----:B------:R-:W-:Y:S01]  /*02f0*/  FFMA R7, R7, R8, R6 ;  /* 0x0000000807077223 */ /* 0x000fe20000000006 */
[----:B-1----:R-:W-:Y:S06]  /*0300*/  @!P0 BRA `(.L_x_63) ;  /* 0x00000000000c8947 */ /* 0x002fec0003800000 */
[----:B------:R-:W-:-:S07]  /*0310*/  MOV R2, 0x330 ;  /* 0x0000033000027802 */ /* 0x000fce0000000f00 */
[----:B------:R-:W-:Y:S05]  /*0320*/  CALL.REL.NOINC `($__internal_1_$__cuda_sm3x_div_rn_noftz_f32_slowpath) ;  /* 0x0000000000107944 */ /* 0x000fea0003c00000 */
[----:B------:R-:W-:-:S07]  /*0330*/  IMAD.MOV.U32 R7, RZ, RZ, R0 ;  /* 0x000000ffff077224 */ /* 0x000fce00078e0000 */
.L_x_63:
[----:B------:R-:W-:Y:S05]  /*0340*/  BSYNC.RECONVERGENT B0 ;  /* 0x0000000000007941 */ /* 0x000fea0003800200 */
.L_x_62:
[----:B------:R-:W-:Y:S01]  /*0350*/  STG.E desc[UR4][R4.64], R7 ;  /* 0x0000000704007986 */ /* 0x000fe2000c101904 */
[----:B------:R-:W-:Y:S05]  /*0360*/  EXIT ;  /* 0x000000000000794d */ /* 0x000fea0003800000 */
        .weak           $__internal_1_$__cuda_sm3x_div_rn_noftz_f32_slowpath
        .type           $__internal_1_$__cuda_sm3x_div_rn_noftz_f32_slowpath,@function
        .size           $__internal_1_$__cuda_sm3x_div_rn_noftz_f32_slowpath,(.L_x_97 - $__internal_1_$__cuda_sm3x_div_rn_noftz_f32_slowpath)
$__internal_1_$__cuda_sm3x_div_rn_noftz_f32_slowpath:
[--C-:B------:R-:W-:Y:S01]  /*0370*/  SHF.R.U32.HI R6, RZ, 0x17, R11.reuse ;  /* 0x00000017ff067819 */ /* 0x100fe2000001160b */
[----:B------:R-:W-:Y:S01]  /*0380*/  BSSY.RECONVERGENT B1, `(.L_x_64) ;  /* 0x0000065000017945 */ /* 0x000fe20003800200 */
[--C-:B------:R-:W-:Y:S01]  /*0390*/  SHF.R.U32.HI R3, RZ, 0x17, R0.reuse ;  /* 0x00000017ff037819 */ /* 0x100fe20000011600 */
[----:B------:R-:W-:Y:S01]  /*03a0*/  IMAD.MOV.U32 R7, RZ, RZ, R0 ;  /* 0x000000ffff077224 */ /* 0x000fe200078e0000 */
[----:B------:R-:W-:Y:S01]  /*03b0*/  LOP3.LUT R15, R6, 0xff, RZ, 0xc0, !PT ;  /* 0x000000ff060f7812 */ /* 0x000fe200078ec0ff */
[----:B------:R-:W-:Y:S01]  /*03c0*/  IMAD.MOV.U32 R8, RZ, RZ, R11 ;  /* 0x000000ffff087224 */ /* 0x000fe200078e000b */
[----:B------:R-:W-:-:S03]  /*03d0*/  LOP3.LUT R6, R3, 0xff, RZ, 0xc0, !PT ;  /* 0x000000ff03067812 */ /* 0x000fc600078ec0ff */
[----:B------:R-:W-:Y:S02]  /*03e0*/  VIADD R12, R15, 0xffffffff ;  /* 0xffffffff0f0c7836 */ /* 0x000fe40000000000 */
[----:B------:R-:W-:-:S03]  /*03f0*/  VIADD R10, R6, 0xffffffff ;  /* 0xffffffff060a7836 */ /* 0x000fc60000000000 */
[----:B------:R-:W-:-:S04]  /*0400*/  ISETP.GT.U32.AND P0, PT, R12, 0xfd, PT ;  /* 0x000000fd0c00780c */ /* 0x000fc80003f04070 */
[----:B------:R-:W-:-:S13]  /*0410*/  ISETP.GT.U32.OR P0, PT, R10, 0xfd, P0 ;  /* 0x000000fd0a00780c */ /* 0x000fda0000704470 */
[----:B------:R-:W-:Y:S01]  /*0420*/  @!P0 IMAD.MOV.U32 R9, RZ, RZ, RZ ;  /* 0x000000ffff098224 */ /* 0x000fe200078e00ff */
[----:B------:R-:W-:Y:S06]  /*0430*/  @!P0 BRA `(.L_x_65) ;  /* 0x0000000000608947 */ /* 0x000fec0003800000 */
[----:B------:R-:W-:Y:S01]  /*0440*/  FSETP.GTU.FTZ.AND P0, PT, |R0|, +INF , PT ;  /* 0x7f8000000000780b */ /* 0x000fe20003f1c200 */
[----:B------:R-:W-:Y:S01]  /*0450*/  IMAD.MOV.U32 R3, RZ, RZ, R11 ;  /* 0x000000ffff037224 */ /* 0x000fe200078e000b */
        /* <DEDUP_REMOVED lines=17> */
[----:B------:R-:W-:Y:S02]  /*0570*/  @P0 IMAD.MOV.U32 R9, RZ, RZ, RZ ;  /* 0x000000ffff090224 */ /* 0x000fe400078e00ff */
[----:B------:R-:W-:Y:S01]  /*0580*/  @!P0 FFMA R7, R0, 1.84467440737095516160e+19, RZ ;  /* 0x5f80000000078823 */ /* 0x000fe200000000ff */
[----:B------:R-:W-:Y:S02]  /*0590*/  @!P0 IMAD.MOV.U32 R9, RZ, RZ, -0x40 ;  /* 0xffffffc0ff098424 */ /* 0x000fe400078e00ff */
[----:B------:R-:W-:Y:S02]  /*05a0*/  @!P1 FFMA R8, R3, 1.84467440737095516160e+19, RZ ;  /* 0x5f80000003089823 */ /* 0x000fe400000000ff */
[----:B------:R-:W-:-:S07]  /*05b0*/  @!P1 VIADD R9, R9, 0x40 ;  /* 0x0000004009099836 */ /* 0x000fce0000000000 */
.L_x_65:
[----:B------:R-:W-:Y:S01]  /*05c0*/  LEA R3, R15, 0xc0800000, 0x17 ;  /* 0xc08000000f037811 */ /* 0x000fe200078eb8ff */
[----:B------:R-:W-:Y:S01]  /*05d0*/  VIADD R6, R6, 0xffffff81 ;  /* 0xffffff8106067836 */ /* 0x000fe20000000000 */
[----:B------:R-:W-:Y:S03]  /*05e0*/  BSSY.RECONVERGENT B2, `(.L_x_70) ;  /* 0x0000035000027945 */ /* 0x000fe60003800200 */
[----:B------:R-:W-:Y:S02]  /*05f0*/  IMAD.IADD R3, R8, 0x1, -R3 ;  /* 0x0000000108037824 */ /* 0x000fe400078e0a03 */
[C---:B------:R-:W-:Y:S01]  /*0600*/  IMAD R0, R6.reuse, -0x800000, R7 ;  /* 0xff80000006007824 */ /* 0x040fe200078e0207 */
[----:B------:R-:W-:Y:S01]  /*0610*/  IADD3 R6, PT, PT, R6, 0x7f, -R15 ;  /* 0x0000007f06067810 */ /* 0x000fe20007ffe80f */
[----:B------:R-:W0:Y:S01]  /*0620*/  MUFU.RCP R8, R3 ;  /* 0x0000000300087308 */ /* 0x000e220000001000 */
[----:B------:R-:W-:-:S03]  /*0630*/  FADD.FTZ R11, -R3, -RZ ;  /* 0x800000ff030b7221 */ /* 0x000fc60000010100 */
[----:B------:R-:W-:Y:S02]  /*0640*/  IMAD.IADD R6, R6, 0x1, R9 ;  /* 0x0000000106067824 */ /* 0x000fe400078e0209 */
[----:B0-----:R-:W-:-:S04]  /*0650*/  FFMA R13, R8, R11, 1 ;  /* 0x3f800000080d7423 */ /* 0x001fc8000000000b */
[----:B------:R-:W-:-:S04]  /*0660*/  FFMA R10, R8, R13, R8 ;  /* 0x0000000d080a7223 */ /* 0x000fc80000000008 */
[----:B------:R-:W-:-:S04]  /*0670*/  FFMA R7, R0, R10, RZ ;  /* 0x0000000a00077223 */ /* 0x000fc800000000ff */
[----:B------:R-:W-:-:S04]  /*0680*/  FFMA R8, R11, R7, R0 ;  /* 0x000000070b087223 */ /* 0x000fc80000000000 */
[----:B------:R-:W-:-:S04]  /*0690*/  FFMA R13, R10, R8, R7 ;  /* 0x000000080a0d7223 */ /* 0x000fc80000000007 */
[----:B------:R-:W-:-:S04]  /*06a0*/  FFMA R8, R11, R13, R0 ;  /* 0x0000000d0b087223 */ /* 0x000fc80000000000 */
[----:B------:R-:W-:-:S05]  /*06b0*/  FFMA R0, R10, R8, R13 ;  /* 0x000000080a007223 */ /* 0x000fca000000000d */
[----:B------:R-:W-:-:S04]  /*06c0*/  SHF.R.U32.HI R3, RZ, 0x17, R0 ;  /* 0x00000017ff037819 */ /* 0x000fc80000011600 */
[----:B------:R-:W-:-:S05]  /*06d0*/  LOP3.LUT R3, R3, 0xff, RZ, 0xc0, !PT ;  /* 0x000000ff03037812 */ /* 0x000fca00078ec0ff */
[----:B------:R-:W-:-:S04]  /*06e0*/  IMAD.IADD R9, R3, 0x1, R6 ;  /* 0x0000000103097824 */ /* 0x000fc800078e0206 */
[----:B------:R-:W-:-:S05]  /*06f0*/  VIADD R3, R9, 0xffffffff ;  /* 0xffffffff09037836 */ /* 0x000fca0000000000 */
        /* <DEDUP_REMOVED lines=9> */
[CCC-:B------:R-:W-:Y:S01]  /*0790*/  FFMA.RZ R3, R10.reuse, R8.reuse, R13.reuse ;  /* 0x000000080a037223 */ /* 0x1c0fe2000000c00d */
[CCC-:B------:R-:W-:Y:S01]  /*07a0*/  FFMA.RM R6, R10.reuse, R8.reuse, R13.reuse ;  /* 0x000000080a067223 */ /* 0x1c0fe2000000400d */
[C---:B------:R-:W-:Y:S02]  /*07b0*/  ISETP.NE.AND P2, PT, R9.reuse, RZ, PT ;  /* 0x000000ff0900720c */ /* 0x040fe40003f45270 */
[----:B------:R-:W-:Y:S02]  /*07c0*/  ISETP.NE.AND P1, PT, R9, RZ, PT ;  /* 0x000000ff0900720c */ /* 0x000fe40003f25270 */
[----:B------:R-:W-:Y:S01]  /*07d0*/  LOP3.LUT R7, R3, 0x7fffff, RZ, 0xc0, !PT ;  /* 0x007fffff03077812 */ /* 0x000fe200078ec0ff */
[----:B------:R-:W-:Y:S01]  /*07e0*/  FFMA.RP R3, R10, R8, R13 ;  /* 0x000000080a037223 */ /* 0x000fe2000000800d */
[----:B------:R-:W-:Y:S02]  /*07f0*/  VIADD R8, R9, 0x20 ;  /* 0x0000002009087836 */ /* 0x000fe40000000000 */
[----:B------:R-:W-:Y:S01]  /*0800*/  LOP3.LUT R7, R7, 0x800000, RZ, 0xfc, !PT ;  /* 0x0080000007077812 */ /* 0x000fe200078efcff */
[----:B------:R-:W-:Y:S01]  /*0810*/  IMAD.MOV R9, RZ, RZ, -R9 ;  /* 0x000000ffff097224 */ /* 0x000fe200078e0a09 */
[----:B------:R-:W-:-:S02]  /*0820*/  FSETP.NEU.FTZ.AND P0, PT, R3, R6, PT ;  /* 0x000000060300720b */ /* 0x000fc40003f1d000 */
[----:B------:R-:W-:Y:S02]  /*0830*/  SHF.L.U32 R8, R7, R8, RZ ;  /* 0x0000000807087219 */ /* 0x000fe400000006ff */
[----:B------:R-:W-:Y:S02]  /*0840*/  SEL R6, R9, RZ, P2 ;  /* 0x000000ff09067207 */ /* 0x000fe40001000000 */
[----:B------:R-:W-:Y:S02]  /*0850*/  ISETP.NE.AND P1, PT, R8, RZ, P1 ;  /* 0x000000ff0800720c */ /* 0x000fe40000f25270 */
[----:B------:R-:W-:Y:S02]  /*0860*/  SHF.R.U32.HI R6, RZ, R6, R7 ;  /* 0x00000006ff067219 */ /* 0x000fe40000011607 */
[----:B------:R-:W-:Y:S02]  /*0870*/  PLOP3.LUT P0, PT, P0, P1, PT, 0xf8, 0x8f ;  /* 0x00000000008f781c */ /* 0x000fe40000703f70 */
[----:B------:R-:W-:-:S02]  /*0880*/  SHF.R.U32.HI R8, RZ, 0x1, R6 ;  /* 0x00000001ff087819 */ /* 0x000fc40000011606 */
[----:B------:R-:W-:-:S04]  /*0890*/  SEL R3, RZ, 0x1, !P0 ;  /* 0x00000001ff037807 */ /* 0x000fc80004000000 */
[----:B------:R-:W-:-:S04]  /*08a0*/  LOP3.LUT R3, R3, 0x1, R8, 0xf8, !PT ;  /* 0x0000000103037812 */ /* 0x000fc800078ef808 */
[----:B------:R-:W-:-:S05]  /*08b0*/  LOP3.LUT R3, R3, R6, RZ, 0xc0, !PT ;  /* 0x0000000603037212 */ /* 0x000fca00078ec0ff */
[----:B------:R-:W-:-:S05]  /*08c0*/  IMAD.IADD R3, R8, 0x1, R3 ;  /* 0x0000000108037824 */ /* 0x000fca00078e0203 */
[----:B------:R-:W-:Y:S01]  /*08d0*/  LOP3.LUT R0, R3, R0, RZ, 0xfc, !PT ;  /* 0x0000000003007212 */ /* 0x000fe200078efcff */
[----:B------:R-:W-:Y:S06]  /*08e0*/  BRA `(.L_x_73) ;  /* 0x0000000000107947 */ /* 0x000fec0003800000 */
.L_x_72:
[----:B------:R-:W-:-:S04]  /*08f0*/  LOP3.LUT R0, R0, 0x80000000, RZ, 0xc0, !PT ;  /* 0x8000000000007812 */ /* 0x000fc800078ec0ff */
[----:B------:R-:W-:Y:S01]  /*0900*/  LOP3.LUT R0, R0, 0x7f800000, RZ, 0xfc, !PT ;  /* 0x7f80000000007812 */ /* 0x000fe200078efcff */
[----:B------:R-:W-:Y:S06]  /*0910*/  BRA `(.L_x_73) ;  /* 0x0000000000047947 */ /* 0x000fec0003800000 */
.L_x_71:
[----:B------:R-:W-:-:S07]  /*0920*/  IMAD R0, R6, 0x800000, R0 ;  /* 0x0080000006007824 */ /* 0x000fce00078e0200 */
.L_x_73:
[----:B------:R-:W-:Y:S05]  /*0930*/  BSYNC.RECONVERGENT B2 ;  /* 0x0000000000027941 */ /* 0x000fea0003800200 */
.L_x_70:
[----:B------:R-:W-:Y:S05]  /*0940*/  BRA `(.L_x_74) ;  /* 0x0000000000207947 */ /* 0x000fea0003800000 */
.L_x_69:
[----:B------:R-:W-:-:S04]  /*0950*/  LOP3.LUT R0, R8, 0x80000000, R7, 0x48, !PT ;  /* 0x8000000008007812 */ /* 0x000fc800078e4807 */
[----:B------:R-:W-:Y:S01]  /*0960*/  LOP3.LUT R0, R0, 0x7f800000, RZ, 0xfc, !PT ;  /* 0x7f80000000007812 */ /* 0x000fe200078efcff */
[----:B------:R-:W-:Y:S06]  /*0970*/  BRA `(.L_x_74) ;  /* 0x0000000000147947 */ /* 0x000fec0003800000 */
.L_x_68:
[----:B------:R-:W-:Y:S01]  /*0980*/  LOP3.LUT R0, R8, 0x80000000, R7, 0x48, !PT ;  /* 0x8000000008007812 */ /* 0x000fe200078e4807 */
[----:B------:R-:W-:Y:S06]  /*0990*/  BRA `(.L_x_74) ;  /* 0x00000000000c7947 */ /* 0x000fec0003800000 */
.L_x_67:
[----:B------:R-:W0:Y:S01]  /*09a0*/  MUFU.RSQ R0, -QNAN ;  /* 0xffc0000000007908 */ /* 0x000e220000001400 */
[----:B------:R-:W-:Y:S05]  /*09b0*/  BRA `(.L_x_74) ;  /* 0x0000000000047947 */ /* 0x000fea0003800000 */
.L_x_66:
[----:B------:R-:W-:-:S07]  /*09c0*/  FADD.FTZ R0, R0, R3 ;  /* 0x0000000300007221 */ /* 0x000fce0000010000 */
.L_x_74:
[----:B------:R-:W-:Y:S05]  /*09d0*/  BSYNC.RECONVERGENT B1 ;  /* 0x0000000000017941 */ /* 0x000fea0003800200 */
.L_x_64:
[----:B------:R-:W-:-:S04]  /*09e0*/  IMAD.MOV.U32 R3, RZ, RZ, 0x0 ;  /* 0x00000000ff037424 */ /* 0x000fc800078e00ff */
[----:B0-----:R-:W-:Y:S05]  /*09f0*/  RET.REL.NODEC R2 `(_Z10div_kernelPfPKfii) ;  /* 0xfffffff402807950 */ /* 0x001fea0003c3ffff */
.L_x_75:
        /* <DEDUP_REMOVED lines=16> */
.L_x_97:


//--------------------- .text._Z14row_sum_kernelPKfPfii --------------------------
	.section	.text._Z14row_sum_kernelPKfPfii,"ax",@progbits
	.align	128
        .global         _Z14row_sum_kernelPKfPfii
        .type           _Z14row_sum_kernelPKfPfii,@function
        .size           _Z14row_sum_kernelPKfPfii,(.L_x_102 - _Z14row_sum_kernelPKfPfii)
        .other          _Z14row_sum_kernelPKfPfii,@"STO_CUDA_ENTRY STV_DEFAULT"
_Z14row_sum_kernelPKfPfii:
.text._Z14row_sum_kernelPKfPfii:
[----:B------:R-:W-:Y:S01]  /*0000*/  LDC R1, c[0x0][0x37c] ;  /* 0x0000df00ff017b82 */ /* 0x000fe20000000800 */
[----:B------:R-:W0:Y:S01]  /*0010*/  S2R R0, SR_CTAID.X ;  /* 0x0000000000007919 */ /* 0x000e220000002500 */
[----:B------:R-:W0:Y:S02]  /*0020*/  LDCU UR4, c[0x0][0x390] ;  /* 0x00007200ff0477ac */ /* 0x000e240008000800 */
[----:B0-----:R-:W-:-:S13]  /*0030*/  ISETP.GE.AND P0, PT, R0, UR4, PT ;  /* 0x0000000400007c0c */ /* 0x001fda000bf06270 */
[----:B------:R-:W-:Y:S05]  /*0040*/  @P0 EXIT ;  /* 0x000000000000094d */ /* 0x000fea0003800000 */
[----:B------:R-:W0:Y:S01]  /*0050*/  LDCU UR5, c[0x0][0x394] ;  /* 0x00007280ff0577ac */ /* 0x000e220008000800 */
[----:B------:R-:W-:Y:S01]  /*0060*/  HFMA2 R2, -RZ, RZ, 0, 0 ;  /* 0x00000000ff027431 */ /* 0x000fe200000001ff */
[----:B------:R-:W1:Y:S01]  /*0070*/  LDCU.64 UR8, c[0x0][0x358] ;  /* 0x00006b00ff0877ac */ /* 0x000e620008000a00 */
[----:B0-----:R-:W-:-:S09]  /*0080*/  UISETP.GE.AND UP0, UPT, UR5, 0x1, UPT ;  /* 0x000000010500788c */ /* 0x001fd2000bf06270 */
[----:B-1----:R-:W-:Y:S05]  /*0090*/  BRA.U !UP0, `(.L_x_76) ;  /* 0x0000000508cc7547 */ /* 0x002fea000b800000 */
[----:B------:R-:W-:Y:S02]  /*00a0*/  UISETP.GE.U32.AND UP1, UPT, UR5, 0x10, UPT ;  /* 0x000000100500788c */ /* 0x000fe4000bf26070 */
[----:B------:R-:W-:Y:S01]  /*00b0*/  IMAD R3, R0, UR5, RZ ;  /* 0x0000000500037c24 */ /* 0x000fe2000f8e02ff */
[----:B------:R-:W-:Y:S01]  /*00c0*/  ULOP3.LUT UR6, UR5, 0xf, URZ, 0xc0, !UPT ;  /* 0x0000000f05067892 */ /* 0x000fe2000f8ec0ff */
[----:B------:R-:W-:Y:S01]  /*00d0*/  MOV R2, RZ ;  /* 0x000000ff00027202 */ /* 0x000fe20000000f00 */
[----:B------:R-:W-:Y:S02]  /*00e0*/  UMOV UR4, URZ ;  /* 0x000000ff00047c82 */ /* 0x000fe40008000000 */
[----:B------:R-:W-:Y:S02]  /*00f0*/  UISETP.NE.AND UP0, UPT, UR6, URZ, UPT ;  /* 0x000000ff0600728c */ /* 0x000fe4000bf05270 */
[----:B------:R-:W-:Y:S09]  /*0100*/  BRA.U !UP1, `(.L_x_77) ;  /* 0x0000000109b07547 */ /* 0x000ff2000b800000 */
[----:B------:R-:W0:Y:S01]  /*0110*/  LDC.64 R4, c[0x0][0x380] ;  /* 0x0000e000ff047b82 */ /* 0x000e220000000a00 */
[----:B------:R-:W-:Y:S01]  /*0120*/  ULOP3.LUT UR4, UR5, 0x7ffffff0, URZ, 0xc0, !UPT ;  /* 0x7ffffff005047892 */ /* 0x000fe2000f8ec0ff */
[----:B------:R-:W-:-:S03]  /*0130*/  MOV R2, RZ ;  /* 0x000000ff00027202 */ /* 0x000fc60000000f00 */
[----:B------:R-:W-:Y:S01]  /*0140*/  UIADD3 UR7, UPT, UPT, -UR4, URZ, URZ ;  /* 0x000000ff04077290 */ /* 0x000fe2000fffe1ff */
[----:B0-----:R-:W-:-:S03]  /*0150*/  IMAD.WIDE.U32 R4, R3, 0x4, R4 ;  /* 0x0000000403047825 */ /* 0x001fc600078e0004 */
[----:B------:R-:W-:-:S04]  /*0160*/  IADD3 R4, P0, PT, R4, 0x20, RZ ;  /* 0x0000002004047810 */ /* 0x000fc80007f1e0ff */
[----:B------:R-:W-:-:S09]  /*0170*/  IADD3.X R5, PT, PT, RZ, R5, RZ, P0, !PT ;  /* 0x00000005ff057210 */ /* 0x000fd200007fe4ff */
.L_x_78:
[----:B------:R-:W2:Y:S04]  /*0180*/  LDG.E R13, desc[UR8][R4.64+-0x20] ;  /* 0xffffe008040d7981 */ /* 0x000ea8000c1e1900 */
[----:B------:R-:W3:Y:S04]  /*0190*/  LDG.E R14, desc[UR8][R4.64+-0x1c] ;  /* 0xffffe408040e7981 */ /* 0x000ee8000c1e1900 */
[----:B------:R-:W4:Y:S04]  /*01a0*/  LDG.E R16, desc[UR8][R4.64+-0x18] ;  /* 0xffffe80804107981 */ /* 0x000f28000c1e1900 */
[----:B------:R-:W5:Y:S04]  /*01b0*/  LDG.E R18, desc[UR8][R4.64+-0x14] ;  /* 0xffffec0804127981 */ /* 0x000f68000c1e1900 */
        /* <DEDUP_REMOVED lines=11> */
[----:B------:R0:W5:Y:S01]  /*0270*/  LDG.E R6, desc[UR8][R4.64+0x1c] ;  /* 0x00001c0804067981 */ /* 0x000162000c1e1900 */
[----:B------:R-:W-:-:S04]  /*0280*/  UIADD3 UR7, UPT, UPT, UR7, 0x10, URZ ;  /* 0x0000001007077890 */ /* 0x000fc8000fffe0ff */
[----:B------:R-:W-:Y:S01]  /*0290*/  UISETP.NE.AND UP1, UPT, UR7, URZ, UPT ;  /* 0x000000ff0700728c */ /* 0x000fe2000bf25270 */
[----:B0-----:R-:W-:-:S04]  /*02a0*/  IADD3 R4, P0, PT, R4, 0x40, RZ ;  /* 0x0000004004047810 */ /* 0x001fc80007f1e0ff */
[----:B------:R-:W-:Y:S01]  /*02b0*/  IADD3.X R5, PT, PT, RZ, R5, RZ, P0, !PT ;  /* 0x00000005ff057210 */ /* 0x000fe200007fe4ff */
[----:B--2---:R-:W-:-:S04]  /*02c0*/  FADD R13, R13, R2 ;  /* 0x000000020d0d7221 */ /* 0x004fc80000000000 */
[----:B---3--:R-:W-:-:S04]  /*02d0*/  FADD R13, R13, R14 ;  /* 0x0000000e0d0d7221 */ /* 0x008fc80000000000 */
[----:B----4-:R-:W-:-:S04]  /*02e0*/  FADD R13, R13, R16 ;  /* 0x000000100d0d7221 */ /* 0x010fc80000000000 */
[----:B-----5:R-:W-:-:S04]  /*02f0*/  FADD R13, R13, R18 ;  /* 0x000000120d0d7221 */ /* 0x020fc80000000000 */
[----:B------:R-:W-:-:S04]  /*0300*/  FADD R13, R13, R20 ;  /* 0x000000140d0d7221 */ /* 0x000fc80000000000 */
        /* <DEDUP_REMOVED lines=10> */
[----:B------:R-:W-:Y:S01]  /*03b0*/  FADD R2, R7, R6 ;  /* 0x0000000607027221 */ /* 0x000fe20000000000 */
[----:B------:R-:W-:Y:S06]  /*03c0*/  BRA.U UP1, `(.L_x_78) ;  /* 0xfffffffd016c7547 */ /* 0x000fec000b83ffff */
.L_x_77:
[----:B------:R-:W-:Y:S05]  /*03d0*/  BRA.U !UP0, `(.L_x_76) ;  /* 0x0000000108fc7547 */ /* 0x000fea000b800000 */
[----:B------:R-:W-:Y:S02]  /*03e0*/  UISETP.GE.U32.AND UP0, UPT, UR6, 0x8, UPT ;  /* 0x000000080600788c */ /* 0x000fe4000bf06070 */
[----:B------:R-:W-:-:S04]  /*03f0*/  ULOP3.LUT UR7, UR5, 0x7, URZ, 0xc0, !UPT ;  /* 0x0000000705077892 */ /* 0x000fc8000f8ec0ff */
[----:B------:R-:W-:-:S03]  /*0400*/  UISETP.NE.AND UP1, UPT, UR7, URZ, UPT ;  /* 0x000000ff0700728c */ /* 0x000fc6000bf25270 */
[----:B------:R-:W-:Y:S08]  /*0410*/  BRA.U !UP0, `(.L_x_79) ;  /* 0x0000000108647547 */ /* 0x000ff0000b800000 */
[----:B------:R-:W0:Y:S01]  /*0420*/  LDC.64 R6, c[0x0][0x380] ;  /* 0x0000e000ff067b82 */ /* 0x000e220000000a00 */
[C---:B------:R-:W-:Y:S02]  /*0430*/  IADD3 R5, PT, PT, R3.reuse, UR4, RZ ;  /* 0x0000000403057c10 */ /* 0x040fe4000fffe0ff */
[----:B------:R-:W-:-:S04]  /*0440*/  IADD3 R8, P0, PT, R3, UR4, RZ ;  /* 0x0000000403087c10 */ /* 0x000fc8000ff1e0ff */
[----:B------:R-:W-:Y:S01]  /*0450*/  IADD3.X R9, PT, PT, RZ, RZ, RZ, P0, !PT ;  /* 0x000000ffff097210 */ /* 0x000fe200007fe4ff */
[----:B------:R-:W1:Y:S01]  /*0460*/  LDC.64 R10, c[0x0][0x380] ;  /* 0x0000e000ff0a7b82 */ /* 0x000e620000000a00 */
[----:B0-----:R-:W-:-:S06]  /*0470*/  IMAD.WIDE.U32 R6, R5, 0x4, R6 ;  /* 0x0000000405067825 */ /* 0x001fcc00078e0006 */
[----:B------:R-:W2:Y:S01]  /*0480*/  LDG.E R7, desc[UR8][R6.64] ;  /* 0x0000000806077981 */ /* 0x000ea2000c1e1900 */
[----:B-1----:R-:W-:-:S04]  /*0490*/  LEA R4, P0, R8, R10, 0x2 ;  /* 0x0000000a08047211 */ /* 0x002fc800078010ff */
[----:B------:R-:W-:-:S05]  /*04a0*/  LEA.HI.X R5, R8, R11, R9, 0x2, P0 ;  /* 0x0000000b08057211 */ /* 0x000fca00000f1409 */
[----:B------:R-:W3:Y:S04]  /*04b0*/  LDG.E R9, desc[UR8][R4.64+0x4] ;  /* 0x0000040804097981 */ /* 0x000ee8000c1e1900 */
[----:B------:R-:W4:Y:S04]  /*04c0*/  LDG.E R11, desc[UR8][R4.64+0x8] ;  /* 0x00000808040b7981 */ /* 0x000f28000c1e1900 */
[----:B------:R-:W5:Y:S04]  /*04d0*/  LDG.E R13, desc[UR8][R4.64+0xc] ;  /* 0x00000c08040d7981 */ /* 0x000f68000c1e1900 */
[----:B------:R-:W5:Y:S04]  /*04e0*/  LDG.E R15, desc[UR8][R4.64+0x10] ;  /* 0x00001008040f7981 */ /* 0x000f68000c1e1900 */
[----:B------:R-:W5:Y:S04]  /*04f0*/  LDG.E R17, desc[UR8][R4.64+0x14] ;  /* 0x0000140804117981 */ /* 0x000f68000c1e1900 */
[----:B------:R-:W5:Y:S04]  /*0500*/  LDG.E R19, desc[UR8][R4.64+0x18] ;  /* 0x0000180804137981 */ /* 0x000f68000c1e1900 */
[----:B------:R-:W5:Y:S01]  /*0510*/  LDG.E R21, desc[UR8][R4.64+0x1c] ;  /* 0x00001c0804157981 */ /* 0x000f62000c1e1900 */
[----:B------:R-:W-:Y:S01]  /*0520*/  UIADD3 UR4, UPT, UPT, UR4, 0x8, URZ ;  /* 0x0000000804047890 */ /* 0x000fe2000fffe0ff */
[----:B--2---:R-:W-:-:S04]  /*0530*/  FADD R2, R2, R7 ;  /* 0x0000000702027221 */ /* 0x004fc80000000000 */
[----:B---3--:R-:W-:-:S04]  /*0540*/  FADD R2, R2, R9 ;  /* 0x0000000902027221 */ /* 0x008fc80000000000 */
[----:B----4-:R-:W-:-:S04]  /*0550*/  FADD R2, R2, R11 ;  /* 0x0000000b02027221 */ /* 0x010fc80000000000 */
[----:B-----5:R-:W-:-:S04]  /*0560*/  FADD R2, R2, R13 ;  /* 0x0000000d02027221 */ /* 0x020fc80000000000 */
[----:B------:R-:W-:-:S04]  /*0570*/  FADD R2, R2, R15 ;  /* 0x0000000f02027221 */ /* 0x000fc80000000000 */
[----:B------:R-:W-:-:S04]  /*0580*/  FADD R2, R2, R17 ;  /* 0x0000001102027221 */ /* 0x000fc80000000000 */
[----:B------:R-:W-:-:S04]  /*0590*/  FADD R2, R2, R19 ;  /* 0x0000001302027221 */ /* 0x000fc80000000000 */
[----:B------:R-:W-:-:S07]  /*05a0*/  FADD R2, R2, R21 ;  /* 0x0000001502027221 */ /* 0x000fce0000000000 */
.L_x_79:
        /* <DEDUP_REMOVED lines=16> */
[----:B------:R-:W5:Y:S01]  /*06b0*/  LDG.E R13, desc[UR8][R6.64+0xc] ;  /* 0x00000c08060d7981 */ /* 0x000f62000c1e1900 */
[----:B------:R-:W-:Y:S01]  /*06c0*/  UIADD3 UR4, UPT, UPT, UR4, 0x4, URZ ;  /* 0x0000000404047890 */ /* 0x000fe2000fffe0ff */
[----:B--2---:R-:W-:-:S04]  /*06d0*/  FADD R2, R2, R5 ;  /* 0x0000000502027221 */ /* 0x004fc80000000000 */
[----:B---3--:R-:W-:-:S04]  /*06e0*/  FADD R2, R2, R9 ;  /* 0x0000000902027221 */ /* 0x008fc80000000000 */
[----:B----4-:R-:W-:-:S04]  /*06f0*/  FADD R2, R2, R11 ;  /* 0x0000000b02027221 */ /* 0x010fc80000000000 */
[----:B-----5:R-:W-:-:S07]  /*0700*/  FADD R2, R2, R13 ;  /* 0x0000000d02027221 */ /* 0x020fce0000000000 */
.L_x_80:
[----:B------:R-:W-:Y:S05]  /*0710*/  BRA.U !UP1, `(.L_x_76) ;  /* 0x00000001092c7547 */ /* 0x000fea000b800000 */
[----:B------:R-:W0:Y:S01]  /*0720*/  LDC.64 R4, c[0x0][0x380] ;  /* 0x0000e000ff047b82 */ /* 0x000e220000000a00 */
[----:B------:R-:W-:Y:S01]  /*0730*/  IADD3 R3, PT, PT, R3, UR4, RZ ;  /* 0x0000000403037c10 */ /* 0x000fe2000fffe0ff */
[----:B------:R-:W-:-:S04]  /*0740*/  UIADD3 UR5, UPT, UPT, -UR5, URZ, URZ ;  /* 0x000000ff05057290 */ /* 0x000fc8000fffe1ff */
[----:B0-----:R-:W-:-:S08]  /*0750*/  IMAD.WIDE.U32 R4, R3, 0x4, R4 ;  /* 0x0000000403047825 */ /* 0x001fd000078e0004 */
.L_x_81:
[----:B------:R0:W2:Y:S01]  /*0760*/  LDG.E R3, desc[UR8][R4.64] ;  /* 0x0000000804037981 */ /* 0x0000a2000c1e1900 */
[----:B------:R-:W-:-:S04]  /*0770*/  UIADD3 UR5, UPT, UPT, UR5, 0x1, URZ ;  /* 0x0000000105057890 */ /* 0x000fc8000fffe0ff */
[----:B------:R-:W-:Y:S01]  /*0780*/  UISETP.NE.AND UP0, UPT, UR5, URZ, UPT ;  /* 0x000000ff0500728c */ /* 0x000fe2000bf05270 */
[----:B0-----:R-:W-:-:S04]  /*0790*/  IADD3 R4, P0, PT, R4, 0x4, RZ ;  /* 0x0000000404047810 */ /* 0x001fc80007f1e0ff */
[----:B------:R-:W-:Y:S01]  /*07a0*/  IADD3.X R5, PT, PT, RZ, R5, RZ, P0, !PT ;  /* 0x00000005ff057210 */ /* 0x000fe200007fe4ff */
[----:B--2---:R-:W-:-:S03]  /*07b0*/  FADD R2, R3, R2 ;  /* 0x0000000203027221 */ /* 0x004fc60000000000 */
[----:B------:R-:W-:Y:S05]  /*07c0*/  BRA.U UP0, `(.L_x_81) ;  /* 0xfffffffd00e47547 */ /* 0x000fea000b83ffff */
.L_x_76:
[----:B------:R-:W0:Y:S02]  /*07d0*/  LDC.64 R4, c[0x0][0x388] ;  /* 0x0000e200ff047b82 */ /* 0x000e240000000a00 */
[----:B0-----:R-:W-:-:S05]  /*07e0*/  IMAD.WIDE.U32 R4, R0, 0x4, R4 ;  /* 0x0000000400047825 */ /* 0x001fca00078e0004 */
[----:B------:R-:W-:Y:S01]  /*07f0*/  STG.E desc[UR8][R4.64], R2 ;  /* 0x0000000204007986 */ /* 0x000fe2000c101908 */
[----:B------:R-:W-:Y:S05]  /*0800*/  EXIT ;  /* 0x000000000000794d */ /* 0x000fea0003800000 */
.L_x_82:
        /* <DEDUP_REMOVED lines=15> */
.L_x_102:


//--------------------- .text._Z14sub_exp_kernelPKfS0_Pfii --------------------------
	.section	.text._Z14sub_exp_kernelPKfS0_Pfii,"ax",@progbits
	.align	128
        .global         _Z14sub_exp_kernelPKfS0_Pfii
        .type           _Z14sub_exp_kernelPKfS0_Pfii,@function
        .size           _Z14sub_exp_kernelPKfS0_Pfii,(.L_x_103 - _Z14sub_exp_kernelPKfS0_Pfii)
        .other          _Z14sub_exp_kernelPKfS0_Pfii,@"STO_CUDA_ENTRY STV_DEFAULT"
_Z14sub_exp_kernelPKfS0_Pfii:
.text._Z14sub_exp_kernelPKfS0_Pfii:
        /* <DEDUP_REMOVED lines=13> */
[----:B-1----:R-:W-:-:S06]  /*00d0*/  IADD3 R4, PT, PT, R2, 0xffffffe, RZ ;  /* 0x0ffffffe02047810 */ /* 0x002fcc0007ffe0ff */
[----:B------:R1:W2:Y:S02]  /*00e0*/  F2I.FTZ.U32.TRUNC.NTZ R5, R4 ;  /* 0x0000000400057305 */ /* 0x0002a4000021f000 */
[----:B-1----:R-:W-:Y:S01]  /*00f0*/  HFMA2 R4, -RZ, RZ, 0, 0 ;  /* 0x00000000ff047431 */ /* 0x002fe200000001ff */
[----:B--2---:R-:W-:-:S05]  /*0100*/  IADD3 R6, PT, PT, RZ, -R5, RZ ;  /* 0x80000005ff067210 */ /* 0x004fca0007ffe0ff */
[----:B------:R-:W-:Y:S01]  /*0110*/  IMAD R9, R6, R7, RZ ;  /* 0x0000000706097224 */ /* 0x000fe200078e02ff */
[----:B------:R-:W-:-:S03]  /*0120*/  IABS R6, R0 ;  /* 0x0000000000067213 */ /* 0x000fc60000000000 */
[----:B------:R-:W-:-:S06]  /*0130*/  IMAD.HI.U32 R5, R5, R9, R4 ;  /* 0x0000000905057227 */ /* 0x000fcc00078e0004 */
[----:B------:R-:W-:Y:S02]  /*0140*/  IMAD.HI.U32 R8, R5, R6, RZ ;  /* 0x0000000605087227 */ /* 0x000fe400078e00ff */
[----:B------:R-:W1:Y:S03]  /*0150*/  LDC.64 R4, c[0x0][0x380] ;  /* 0x0000e000ff047b82 */ /* 0x000e660000000a00 */
[----:B------:R-:W-:-:S05]  /*0160*/  IADD3 R2, PT, PT, -R8, RZ, RZ ;  /* 0x000000ff08027210 */ /* 0x000fca0007ffe1ff */
[----:B------:R-:W-:-:S05]  /*0170*/  IMAD R2, R7, R2, R6 ;  /* 0x0000000207027224 */ /* 0x000fca00078e0206 */
[----:B------:R-:W-:-:S13]  /*0180*/  ISETP.GT.U32.AND P2, PT, R7, R2, PT ;  /* 0x000000020700720c */ /* 0x000fda0003f44070 */
[----:B------:R-:W-:Y:S01]  /*0190*/  @!P2 IMAD.IADD R2, R2, 0x1, -R7 ;  /* 0x000000010202a824 */ /* 0x000fe200078e0a07 */
[----:B------:R-:W-:Y:S02]  /*01a0*/  @!P2 IADD3 R8, PT, PT, R8, 0x1, RZ ;  /* 0x000000010808a810 */ /* 0x000fe40007ffe0ff */
[----:B------:R-:W-:Y:S02]  /*01b0*/  ISETP.NE.AND P2, PT, R3, RZ, PT ;  /* 0x000000ff0300720c */ /* 0x000fe40003f45270 */
[----:B------:R-:W-:Y:S02]  /*01c0*/  ISETP.GE.U32.AND P0, PT, R2, R7, PT ;  /* 0x000000070200720c */ /* 0x000fe40003f06070 */
[----:B------:R-:W2:Y:S01]  /*01d0*/  LDC.64 R6, c[0x0][0x388] ;  /* 0x0000e200ff067b82 */ /* 0x000ea20000000a00 */
[----:B------:R-:W-:-:S04]  /*01e0*/  LOP3.LUT R2, R0, R3, RZ, 0x3c, !PT ;  /* 0x0000000300027212 */ /* 0x000fc800078e3cff */
[----:B------:R-:W-:-:S06]  /*01f0*/  ISETP.GE.AND P1, PT, R2, RZ, PT ;  /* 0x000000ff0200720c */ /* 0x000fcc0003f26270 */
[----:B------:R-:W-:-:S07]  /*0200*/  @P0 IADD3 R8, PT, PT, R8, 0x1, RZ ;  /* 0x0000000108080810 */ /* 0x000fce0007ffe0ff */
[----:B------:R-:W-:Y:S01]  /*0210*/  @!P1 IMAD.MOV R8, RZ, RZ, -R8 ;  /* 0x000000ffff089224 */ /* 0x000fe200078e0a08 */
[----:B------:R-:W-:Y:S01]  /*0220*/  @!P2 LOP3.LUT R8, RZ, R3, RZ, 0x33, !PT ;  /* 0x00000003ff08a212 */ /* 0x000fe200078e33ff */
[----:B-1----:R-:W-:-:S04]  /*0230*/  IMAD.WIDE R2, R0, 0x4, R4 ;  /* 0x0000000400027825 */ /* 0x002fc800078e0204 */
[----:B--2---:R-:W-:Y:S02]  /*0240*/  IMAD.WIDE R4, R8, 0x4, R6 ;  /* 0x0000000408047825 */ /* 0x004fe400078e0206 */
[----:B0-----:R-:W2:Y:S04]  /*0250*/  LDG.E R2, desc[UR4][R2.64] ;  /* 0x0000000402027981 */ /* 0x001ea8000c1e1900 */
[----:B------:R-:W2:Y:S01]  /*0260*/  LDG.E R5, desc[UR4][R4.64] ;  /* 0x0000000404057981 */ /* 0x000ea2000c1e1900 */
[----:B------:R-:W-:Y:S01]  /*0270*/  HFMA2 R9, -RZ, RZ, 3.7421875, 0 ;  /* 0x437c0000ff097431 */ /* 0x000fe200000001ff */
[----:B------:R-:W-:Y:S01]  /*0280*/  MOV R7, 0x3bbb989d ;  /* 0x3bbb989d00077802 */ /* 0x000fe20000000f00 */
[----:B--2---:R-:W-:-:S04]  /*0290*/  FADD R8, R2, -R5 ;  /* 0x8000000502087221 */ /* 0x004fc80000000000 */
[----:B------:R-:W-:-:S04]  /*02a0*/  FFMA.SAT R6, R8, R7, 0.5 ;  /* 0x3f00000008067423 */ /* 0x000fc80000002007 */
[----:B------:R-:W-:Y:S02]  /*02b0*/  FFMA.RM R9, R6, R9, 12582913 ;  /* 0x4b40000106097423 */ /* 0x000fe40000004009 */
[----:B------:R-:W0:Y:S02]  /*02c0*/  LDC.64 R6, c[0x0][0x390] ;  /* 0x0000e400ff067b82 */ /* 0x000e240000000a00 */
[C---:B------:R-:W-:Y:S01]  /*02d0*/  FADD R11, R9.reuse, -12583039 ;  /* 0xcb40007f090b7421 */ /* 0x040fe20000000000 */
[----:B------:R-:W-:-:S03]  /*02e0*/  SHF.L.U32 R9, R9, 0x17, RZ ;  /* 0x0000001709097819 */ /* 0x000fc600000006ff */
[----:B------:R-:W-:-:S04]  /*02f0*/  FFMA R11, R8, 1.4426950216293334961, -R11 ;  /* 0x3fb8aa3b080b7823 */ /* 0x000fc8000000080b */
[----:B------:R-:W-:-:S04]  /*0300*/  FFMA R11, R8, 1.925963033500011079e-08, R11 ;  /* 0x32a57060080b7823 */ /* 0x000fc8000000000b */
[----:B------:R-:W1:Y:S01]  /*0310*/  MUFU.EX2 R8, R11 ;  /* 0x0000000b00087308 */ /* 0x000e620000000800 */
[----:B0-----:R-:W-:-:S04]  /*0320*/  IMAD.WIDE R2, R0, 0x4, R6 ;  /* 0x0000000400027825 */ /* 0x001fc800078e0206 */
[----:B-1----:R-:W-:-:S05]  /*0330*/  FMUL R9, R9, R8 ;  /* 0x0000000809097220 */ /* 0x002fca0000400000 */
[----:B------:R-:W-:Y:S01]  /*0340*/  STG.E desc[UR4][R2.64], R9 ;  /* 0x0000000902007986 */ /* 0x000fe2000c101904 */
[----:B------:R-:W-:Y:S05]  /*0350*/  EXIT ;  /* 0x000000000000794d */ /* 0x000fea0003800000 */
.L_x_83:
        /* <DEDUP_REMOVED lines=10> */
.L_x_103:


//--------------------- .text._Z14row_max_kernelPKfPfii --------------------------
	.section	.text._Z14row_max_kernelPKfPfii,"ax",@progbits
	.align	128
        .global         _Z14row_max_kernelPKfPfii
        .type           _Z14row_max_kernelPKfPfii,@function
        .size           _Z14row_max_kernelPKfPfii,(.L_x_104 - _Z14row_max_kernelPKfPfii)
        .other          _Z14row_max_kernelPKfPfii,@"STO_CUDA_ENTRY STV_DEFAULT"
_Z14row_max_kernelPKfPfii:
.text._Z14row_max_kernelPKfPfii:
[----:B------:R-:W-:Y:S01]  /*0000*/  LDC R1, c[0x0][0x37c] ;  /* 0x0000df00ff017b82 */ /* 0x000fe20000000800 */
[----:B------:R-:W0:Y:S01]  /*0010*/  S2R R0, SR_CTAID.X ;  /* 0x0000000000007919 */ /* 0x000e220000002500 */
[----:B------:R-:W0:Y:S02]  /*0020*/  LDCU UR4, c[0x0][0x390] ;  /* 0x00007200ff0477ac */ /* 0x000e240008000800 */
[----:B0-----:R-:W-:-:S13]  /*0030*/  ISETP.GE.AND P0, PT, R0, UR4, PT ;  /* 0x0000000400007c0c */ /* 0x001fda000bf06270 */
[----:B------:R-:W-:Y:S05]  /*0040*/  @P0 EXIT ;  /* 0x000000000000094d */ /* 0x000fea0003800000 */
[----:B------:R-:W0:Y:S01]  /*0050*/  LDCU UR5, c[0x0][0x394] ;  /* 0x00007280ff0577ac */ /* 0x000e220008000800 */
[----:B------:R-:W-:Y:S01]  /*0060*/  IMAD.MOV.U32 R2, RZ, RZ, -0x800000 ;  /* 0xff800000ff027424 */ /* 0x000fe200078e00ff */
[----:B------:R-:W1:Y:S01]  /*0070*/  LDCU.64 UR8, c[0x0][0x358] ;  /* 0x00006b00ff0877ac */ /* 0x000e620008000a00 */
[----:B0-----:R-:W-:-:S09]  /*0080*/  UISETP.GE.AND UP0, UPT, UR5, 0x1, UPT ;  /* 0x000000010500788c */ /* 0x001fd2000bf06270 */
[----:B-1----:R-:W-:Y:S05]  /*0090*/  BRA.U !UP0, `(.L_x_84) ;  /* 0x0000000508987547 */ /* 0x002fea000b800000 */
[----:B------:R-:W-:Y:S02]  /*00a0*/  UISETP.GE.U32.AND UP1, UPT, UR5, 0x10, UPT ;  /* 0x000000100500788c */ /* 0x000fe4000bf26070 */
[----:B------:R-:W-:Y:S01]  /*00b0*/  IMAD R3, R0, UR5, RZ ;  /* 0x0000000500037c24 */ /* 0x000fe2000f8e02ff */
[----:B------:R-:W-:Y:S01]  /*00c0*/  ULOP3.LUT UR6, UR5, 0xf, URZ, 0xc0, !UPT ;  /* 0x0000000f05067892 */ /* 0x000fe2000f8ec0ff */
[----:B------:R-:W-:Y:S01]  /*00d0*/  IMAD.MOV.U32 R2, RZ, RZ, -0x800000 ;  /* 0xff800000ff027424 */ /* 0x000fe200078e00ff */
[----:B------:R-:W-:Y:S02]  /*00e0*/  UMOV UR4, URZ ;  /* 0x000000ff00047c82 */ /* 0x000fe40008000000 */
[----:B------:R-:W-:Y:S02]  /*00f0*/  UISETP.NE.AND UP0, UPT, UR6, URZ, UPT ;  /* 0x000000ff0600728c */ /* 0x000fe4000bf05270 */
[----:B------:R-:W-:Y:S09]  /*0100*/  BRA.U !UP1, `(.L_x_85) ;  /* 0x0000000109947547 */ /* 0x000ff2000b800000 */
[----:B------:R-:W0:Y:S01]  /*0110*/  LDC.64 R4, c[0x0][0x380] ;  /* 0x0000e000ff047b82 */ /* 0x000e220000000a00 */
[----:B------:R-:W-:Y:S01]  /*0120*/  ULOP3.LUT UR4, UR5, 0x7ffffff0, URZ, 0xc0, !UPT ;  /* 0x7ffffff005047892 */ /* 0x000fe2000f8ec0ff */
[----:B------:R-:W-:-:S03]  /*0130*/  IMAD.MOV.U32 R2, RZ, RZ, -0x800000 ;  /* 0xff800000ff027424 */ /* 0x000fc600078e00ff */
[----:B------:R-:W-:Y:S01]  /*0140*/  UIADD3 UR7, UPT, UPT, -UR4, URZ, URZ ;  /* 0x000000ff04077290 */ /* 0x000fe2000fffe1ff */
[----:B0-----:R-:W-:-:S03]  /*0150*/  IMAD.WIDE.U32 R4, R3, 0x4, R4 ;  /* 0x0000000403047825 */ /* 0x001fc600078e0004 */
[----:B------:R-:W-:-:S05]  /*0160*/  IADD3 R9, P0, PT, R4, 0x20, RZ ;  /* 0x0000002004097810 */ /* 0x000fca0007f1e0ff */
[----:B------:R-:W-:-:S08]  /*0170*/  IMAD.X R5, RZ, RZ, R5, P0 ;  /* 0x000000ffff057224 */ /* 0x000fd000000e0605 */
.L_x_86:
[----:B------:R-:W-:-:S05]  /*0180*/  IMAD.MOV.U32 R4, RZ, RZ, R9 ;  /* 0x000000ffff047224 */ /* 0x000fca00078e0009 */
        /* <DEDUP_REMOVED lines=18> */
[----:B--2---:R-:W-:Y:S02]  /*02b0*/  FMNMX3 R8, R2, R9, R8, !PT ;  /* 0x0000000902087276 */ /* 0x004fe40007800008 */
[----:B------:R-:W-:-:S05]  /*02c0*/  IADD3 R9, P0, PT, R4, 0x40, RZ ;  /* 0x0000004004097810 */ /* 0x000fca0007f1e0ff */
[----:B0-----:R-:W-:Y:S01]  /*02d0*/  IMAD.X R5, RZ, RZ, R5, P0 ;  /* 0x000000ffff057224 */ /* 0x001fe200000e0605 */
[----:B---3--:R-:W-:-:S04]  /*02e0*/  FMNMX3 R8, R8, R11, R10, !PT ;  /* 0x0000000b08087276 */ /* 0x008fc8000780000a */
[----:B----4-:R-:W-:-:S04]  /*02f0*/  FMNMX3 R8, R8, R13, R12, !PT ;  /* 0x0000000d08087276 */ /* 0x010fc8000780000c */
[----:B-----5:R-:W-:-:S04]  /*0300*/  FMNMX3 R8, R8, R15, R14, !PT ;  /* 0x0000000f08087276 */ /* 0x020fc8000780000e */
[----:B------:R-:W-:-:S04]  /*0310*/  FMNMX3 R8, R8, R17, R16, !PT ;  /* 0x0000001108087276 */ /* 0x000fc80007800010 */
[----:B------:R-:W-:-:S04]  /*0320*/  FMNMX3 R8, R8, R19, R18, !PT ;  /* 0x0000001308087276 */ /* 0x000fc80007800012 */
[----:B------:R-:W-:-:S04]  /*0330*/  FMNMX3 R8, R8, R21, R20, !PT ;  /* 0x0000001508087276 */ /* 0x000fc80007800014 */
[----:B------:R-:W-:Y:S01]  /*0340*/  FMNMX3 R2, R8, R6, R7, !PT ;  /* 0x0000000608027276 */ /* 0x000fe20007800007 */
[----:B------:R-:W-:Y:S06]  /*0350*/  BRA.U UP1, `(.L_x_86) ;  /* 0xfffffffd01887547 */ /* 0x000fec000b83ffff */
.L_x_85:
[----:B------:R-:W-:Y:S05]  /*0360*/  BRA.U !UP0, `(.L_x_84) ;  /* 0x0000000108e47547 */ /* 0x000fea000b800000 */
[----:B------:R-:W-:Y:S02]  /*0370*/  UISETP.GE.U32.AND UP0, UPT, UR6, 0x8, UPT ;  /* 0x000000080600788c */ /* 0x000fe4000bf06070 */
[----:B------:R-:W-:-:S04]  /*0380*/  ULOP3.LUT UR7, UR5, 0x7, URZ, 0xc0, !UPT ;  /* 0x0000000705077892 */ /* 0x000fc8000f8ec0ff */
[----:B------:R-:W-:-:S03]  /*0390*/  UISETP.NE.AND UP1, UPT, UR7, URZ, UPT ;  /* 0x000000ff0700728c */ /* 0x000fc6000bf25270 */
[----:B------:R-:W-:Y:S08]  /*03a0*/  BRA.U !UP0, `(.L_x_87) ;  /* 0x0000000108547547 */ /* 0x000ff0000b800000 */
[----:B------:R-:W0:Y:S01]  /*03b0*/  LDC.64 R10, c[0x0][0x380] ;  /* 0x0000e000ff0a7b82 */ /* 0x000e220000000a00 */
[C---:B------:R-:W-:Y:S01]  /*03c0*/  IADD3 R8, P0, PT, R3.reuse, UR4, RZ ;  /* 0x0000000403087c10 */ /* 0x040fe2000ff1e0ff */
[----:B------:R-:W-:-:S04]  /*03d0*/  VIADD R5, R3, UR4 ;  /* 0x0000000403057c36 */ /* 0x000fc80008000000 */
[----:B------:R-:W-:Y:S02]  /*03e0*/  IMAD.X R9, RZ, RZ, RZ, P0 ;  /* 0x000000ffff097224 */ /* 0x000fe400000e06ff */
[----:B------:R-:W1:Y:S01]  /*03f0*/  LDC.64 R6, c[0x0][0x380] ;  /* 0x0000e000ff067b82 */ /* 0x000e620000000a00 */
[----:B0-----:R-:W-:Y:S01]  /*0400*/  LEA R4, P0, R8, R10, 0x2 ;  /* 0x0000000a08047211 */ /* 0x001fe200078010ff */
[----:B-1----:R-:W-:-:S03]  /*0410*/  IMAD.WIDE.U32 R6, R5, 0x4, R6 ;  /* 0x0000000405067825 */ /* 0x002fc600078e0006 */
[----:B------:R-:W-:-:S03]  /*0420*/  LEA.HI.X R5, R8, R11, R9, 0x2, P0 ;  /* 0x0000000b08057211 */ /* 0x000fc600000f1409 */
        /* <DEDUP_REMOVED lines=8> */
[----:B------:R-:W-:Y:S01]  /*04b0*/  UIADD3 UR4, UPT, UPT, UR4, 0x8, URZ ;  /* 0x0000000804047890 */ /* 0x000fe2000fffe0ff */
[----:B--2---:R-:W-:-:S04]  /*04c0*/  FMNMX3 R8, R2, R7, R8, !PT ;  /* 0x0000000702087276 */ /* 0x004fc80007800008 */
[----:B---3--:R-:W-:-:S04]  /*04d0*/  FMNMX3 R8, R8, R9, R10, !PT ;  /* 0x0000000908087276 */ /* 0x008fc8000780000a */
[----:B----4-:R-:W-:-:S04]  /*04e0*/  FMNMX3 R8, R8, R11, R12, !PT ;  /* 0x0000000b08087276 */ /* 0x010fc8000780000c */
[----:B-----5:R-:W-:-:S07]  /*04f0*/  FMNMX3 R2, R8, R13, R14, !PT ;  /* 0x0000000d08027276 */ /* 0x020fce000780000e */
.L_x_87:
        /* <DEDUP_REMOVED lines=16> */
[----:B------:R-:W3:Y:S01]  /*0600*/  LDG.E R10, desc[UR8][R6.64+0xc] ;  /* 0x00000c08060a7981 */ /* 0x000ee2000c1e1900 */
[----:B------:R-:W-:Y:S01]  /*0610*/  UIADD3 UR4, UPT, UPT, UR4, 0x4, URZ ;  /* 0x0000000404047890 */ /* 0x000fe2000fffe0ff */
[----:B--2---:R-:W-:-:S04]  /*0620*/  FMNMX3 R2, R2, R5, R8, !PT ;  /* 0x0000000502027276 */ /* 0x004fc80007800008 */
[----:B---3--:R-:W-:-:S07]  /*0630*/  FMNMX3 R2, R2, R9, R10, !PT ;  /* 0x0000000902027276 */ /* 0x008fce000780000a */
.L_x_88:
[----:B------:R-:W-:Y:S05]  /*0640*/  BRA.U !UP1, `(.L_x_84) ;  /* 0x00000001092c7547 */ /* 0x000fea000b800000 */
[----:B------:R-:W0:Y:S01]  /*0650*/  LDC.64 R4, c[0x0][0x380] ;  /* 0x0000e000ff047b82 */ /* 0x000e220000000a00 */
[----:B------:R-:W-:Y:S01]  /*0660*/  VIADD R3, R3, UR4 ;  /* 0x0000000403037c36 */ /* 0x000fe20008000000 */
[----:B------:R-:W-:-:S03]  /*0670*/  UIADD3 UR5, UPT, UPT, -UR5, URZ, URZ ;  /* 0x000000ff05057290 */ /* 0x000fc6000fffe1ff */
[----:B0-----:R-:W-:-:S09]  /*0680*/  IMAD.WIDE.U32 R4, R3, 0x4, R4 ;  /* 0x0000000403047825 */ /* 0x001fd200078e0004 */
.L_x_89:
[----:B------:R0:W2:Y:S01]  /*0690*/  LDG.E R3, desc[UR8][R4.64] ;  /* 0x0000000804037981 */ /* 0x0000a2000c1e1900 */
[----:B------:R-:W-:-:S04]  /*06a0*/  UIADD3 UR5, UPT, UPT, UR5, 0x1, URZ ;  /* 0x0000000105057890 */ /* 0x000fc8000fffe0ff */
[----:B------:R-:W-:Y:S01]  /*06b0*/  UISETP.NE.AND UP0, UPT, UR5, URZ, UPT ;  /* 0x000000ff0500728c */ /* 0x000fe2000bf05270 */
[----:B0-----:R-:W-:-:S05]  /*06c0*/  IADD3 R4, P0, PT, R4, 0x4, RZ ;  /* 0x0000000404047810 */ /* 0x001fca0007f1e0ff */
[----:B------:R-:W-:Y:S01]  /*06d0*/  IMAD.X R5, RZ, RZ, R5, P0 ;  /* 0x000000ffff057224 */ /* 0x000fe200000e0605 */
[----:B--2---:R-:W-:Y:S02]  /*06e0*/  FMNMX R2, R3, R2, !PT ;  /* 0x0000000203027209 */ /* 0x004fe40007800000 */
[----:B------:R-:W-:Y:S05]  /*06f0*/  BRA.U UP0, `(.L_x_89) ;  /* 0xfffffffd00e47547 */ /* 0x000fea000b83ffff */
.L_x_84:
[----:B------:R-:W0:Y:S02]  /*0700*/  LDC.64 R4, c[0x0][0x388] ;  /* 0x0000e200ff047b82 */ /* 0x000e240000000a00 */
[----:B0-----:R-:W-:-:S05]  /*0710*/  IMAD.WIDE.U32 R4, R0, 0x4, R4 ;  /* 0x0000000400047825 */ /* 0x001fca00078e0004 */
[----:B------:R-:W-:Y:S01]  /*0720*/  STG.E desc[UR8][R4.64], R2 ;  /* 0x0000000204007986 */ /* 0x000fe2000c101908 */
[----:B------:R-:W-:Y:S05]  /*0730*/  EXIT ;  /* 0x000000000000794d */ /* 0x000fea0003800000 */
.L_x_90:
        /* <DEDUP_REMOVED lines=12> */
.L_x_104:


//--------------------- .text._Z25fused_add_mul_relu_kernelPKfS0_S0_Pfi --------------------------
	.section	.text._Z25fused_add_mul_relu_kernelPKfS0_S0_Pfi,"ax",@progbits
	.align	128
        .global         _Z25fused_add_mul_relu_kernelPKfS0_S0_Pfi
        .type           _Z25fused_add_mul_relu_kernelPKfS0_S0_Pfi,@function
        .size           _Z25fused_add_mul_relu_kernelPKfS0_S0_Pfi,(.L_x_105 - _Z25fused_add_mul_relu_kernelPKfS0_S0_Pfi)
        .other          _Z25fused_add_mul_relu_kernelPKfS0_S0_Pfi,@"STO_CUDA_ENTRY STV_DEFAULT"
_Z25fused_add_mul_relu_kernelPKfS0_S0_Pfi:
.text._Z25fused_add_mul_relu_kernelPKfS0_S0_Pfi:
[----:B------:R-:W-:Y:S01]  /*0000*/  LDC R1, c[0x0][0x37c] ;  /* 0x0000df00ff017b82 */ /* 0x000fe20000000800 */
[----:B------:R-:W0:Y:S07]  /*0010*/  S2R R0, SR_TID.X ;  /* 0x0000000000007919 */ /* 0x000e2e0000002100 */
[----:B------:R-:W0:Y:S01]  /*0020*/  S2UR UR4, SR_CTAID.X ;  /* 0x00000000000479c3 */ /* 0x000e220000002500 */
[----:B------:R-:W1:Y:S07]  /*0030*/  LDCU UR5, c[0x0][0x3a0] ;  /* 0x00007400ff0577ac */ /* 0x000e6e0008000800 */
[----:B------:R-:W0:Y:S02]  /*0040*/  LDC R11, c[0x0][0x360] ;  /* 0x0000d800ff0b7b82 */ /* 0x000e240000000800 */
[----:B0-----:R-:W-:-:S05]  /*0050*/  IMAD R11, R11, UR4, R0 ;  /* 0x000000040b0b7c24 */ /* 0x001fca000f8e0200 */
[----:B-1----:R-:W-:-:S13]  /*0060*/  ISETP.GE.AND P0, PT, R11, UR5, PT ;  /* 0x000000050b007c0c */ /* 0x002fda000bf06270 */
[----:B------:R-:W-:Y:S05]  /*0070*/  @P0 EXIT ;  /* 0x000000000000094d */ /* 0x000fea0003800000 */
[----:B------:R-:W0:Y:S01]  /*0080*/  LDC.64 R2, c[0x0][0x380] ;  /* 0x0000e000ff027b82 */ /* 0x000e220000000a00 */
[----:B------:R-:W1:Y:S07]  /*0090*/  LDCU.64 UR4, c[0x0][0x358] ;  /* 0x00006b00ff0477ac */ /* 0x000e6e0008000a00 */
[----:B------:R-:W2:Y:S08]  /*00a0*/  LDC.64 R4, c[0x0][0x388] ;  /* 0x0000e200ff047b82 */ /* 0x000eb00000000a00 */
[----:B------:R-:W3:Y:S01]  /*00b0*/  LDC.64 R6, c[0x0][0x390] ;  /* 0x0000e400ff067b82 */ /* 0x000ee20000000a00 */
[----:B0-----:R-:W-:-:S07]  /*00c0*/  IMAD.WIDE R2, R11, 0x4, R2 ;  /* 0x000000040b027825 */ /* 0x001fce00078e0202 */
[----:B------:R-:W0:Y:S01]  /*00d0*/  LDC.64 R8, c[0x0][0x398] ;  /* 0x0000e600ff087b82 */ /* 0x000e220000000a00 */
[----:B-1----:R-:W4:Y:S01]  /*00e0*/  LDG.E R2, desc[UR4][R2.64] ;  /* 0x0000000402027981 */ /* 0x002f22000c1e1900 */
[----:B--2---:R-:W-:-:S06]  /*00f0*/  IMAD.WIDE R4, R11, 0x4, R4 ;  /* 0x000000040b047825 */ /* 0x004fcc00078e0204 */
[----:B------:R-:W4:Y:S01]  /*0100*/  LDG.E R5, desc[UR4][R4.64] ;  /* 0x0000000404057981 */ /* 0x000f22000c1e1900 */
[----:B---3--:R-:W-:-:S06]  /*0110*/  IMAD.WIDE R6, R11, 0x4, R6 ;  /* 0x000000040b067825 */ /* 0x008fcc00078e0206 */
[----:B------:R-:W2:Y:S01]  /*0120*/  LDG.E R7, desc[UR4][R6.64] ;  /* 0x0000000406077981 */ /* 0x000ea2000c1e1900 */
[----:B0-----:R-:W-:-:S04]  /*0130*/  IMAD.WIDE R8, R11, 0x4, R8 ;  /* 0x000000040b087825 */ /* 0x001fc800078e0208 */
[----:B----4-:R-:W-:-:S04]  /*0140*/  FADD R0, R2, R5 ;  /* 0x0000000502007221 */ /* 0x010fc80000000000 */
[----:B--2---:R-:W-:-:S05]  /*0150*/  FMUL R0, R0, R7 ;  /* 0x0000000700007220 */ /* 0x004fca0000400000 */
[----:B------:R-:W-:-:S05]  /*0160*/  FMNMX R11, RZ, R0, !PT ;  /* 0x00000000ff0b7209 */ /* 0x000fca0007800000 */
[----:B------:R-:W-:Y:S01]  /*0170*/  STG.E desc[UR4][R8.64], R11 ;  /* 0x0000000b08007986 */ /* 0x000fe2000c101904 */
[----:B------:R-:W-:Y:S05]  /*0180*/  EXIT ;  /* 0x000000000000794d */ /* 0x000fea0003800000 */
.L_x_91:
        /* <DEDUP_REMOVED lines=15> */
.L_x_105:


//--------------------- .text._Z11relu_kernelPKfPfi --------------------------
	.section	.text._Z11relu_kernelPKfPfi,"ax",@progbits
	.align	128
        .global         _Z11relu_kernelPKfPfi
        .type           _Z11relu_kernelPKfPfi,@function
        .size           _Z11relu_kernelPKfPfi,(.L_x_106 - _Z11relu_kernelPKfPfi)
        .other          _Z11relu_kernelPKfPfi,@"STO_CUDA_ENTRY STV_DEFAULT"
_Z11relu_kernelPKfPfi:
.text._Z11relu_kernelPKfPfi:
        /* <DEDUP_REMOVED lines=10> */
[----:B------:R-:W2:Y:S01]  /*00a0*/  LDC.64 R4, c[0x0][0x388] ;  /* 0x0000e200ff047b82 */ /* 0x000ea20000000a00 */
[----:B0-----:R-:W-:-:S06]  /*00b0*/  IMAD.WIDE R2, R7, 0x4, R2 ;  /* 0x0000000407027825 */ /* 0x001fcc00078e0202 */
[----:B-1----:R-:W3:Y:S01]  /*00c0*/  LDG.E R2, desc[UR4][R2.64] ;  /* 0x0000000402027981 */ /* 0x002ee2000c1e1900 */
[----:B--2---:R-:W-:Y:S01]  /*00d0*/  IMAD.WIDE R4, R7, 0x4, R4 ;  /* 0x0000000407047825 */ /* 0x004fe200078e0204 */
[----:B---3--:R-:W-:-:S05]  /*00e0*/  FMNMX R7, RZ, R2, !PT ;  /* 0x00000002ff077209 */ /* 0x008fca0007800000 */
[----:B------:R-:W-:Y:S01]  /*00f0*/  STG.E desc[UR4][R4.64], R7 ;  /* 0x0000000704007986 */ /* 0x000fe2000c101904 */
[----:B------:R-:W-:Y:S05]  /*0100*/  EXIT ;  /* 0x000000000000794d */ /* 0x000fea0003800000 */
.L_x_92:
        /* <DEDUP_REMOVED lines=15> */
.L_x_106:


//--------------------- .text._Z10mul_kernelPKfS0_Pfi --------------------------
	.section	.text._Z10mul_kernelPKfS0_Pfi,"ax",@progbits
	.align	128
        .global         _Z10mul_kernelPKfS0_Pfi
        .type           _Z10mul_kernelPKfS0_Pfi,@function
        .size           _Z10mul_kernelPKfS0_Pfi,(.L_x_107 - _Z10mul_kernelPKfS0_Pfi)
        .other          _Z10mul_kernelPKfS0_Pfi,@"STO_CUDA_ENTRY STV_DEFAULT"
_Z10mul_kernelPKfS0_Pfi:
.text._Z10mul_kernelPKfS0_Pfi:
        /* <DEDUP_REMOVED lines=12> */
[----:B0-----:R-:W-:-:S06]  /*00c0*/  IMAD.WIDE R2, R9, 0x4, R2 ;  /* 0x0000000409027825 */ /* 0x001fcc00078e0202 */
[----:B-1----:R-:W4:Y:S01]  /*00d0*/  LDG.E R2, desc[UR4][R2.64] ;  /* 0x0000000402027981 */ /* 0x002f22000c1e1900 */
[----:B--2---:R-:W-:-:S06]  /*00e0*/  IMAD.WIDE R4, R9, 0x4, R4 ;  /* 0x0000000409047825 */ /* 0x004fcc00078e0204 */
[----:B------:R-:W4:Y:S01]  /*00f0*/  LDG.E R5, desc[UR4][R4.64] ;  /* 0x0000000404057981 */ /* 0x000f22000c1e1900 */
[----:B---3--:R-:W-:-:S04]  /*0100*/  IMAD.WIDE R6, R9, 0x4, R6 ;  /* 0x0000000409067825 */ /* 0x008fc800078e0206 */
[----:B----4-:R-:W-:-:S05]  /*0110*/  FMUL R9, R2, R5 ;  /* 0x0000000502097220 */ /* 0x010fca0000400000 */
[----:B------:R-:W-:Y:S01]  /*0120*/  STG.E desc[UR4][R6.64], R9 ;  /* 0x0000000906007986 */ /* 0x000fe2000c101904 */
[----:B------:R-:W-:Y:S05]  /*0130*/  EXIT ;  /* 0x000000000000794d */ /* 0x000fea0003800000 */
.L_x_93:
        /* <DEDUP_REMOVED lines=12> */
.L_x_107:


//--------------------- .text._Z10add_kernelPKfS0_Pfi --------------------------
	.section	.text._Z10add_kernelPKfS0_Pfi,"ax",@progbits
	.align	128
        .global         _Z10add_kernelPKfS0_Pfi
        .type           _Z10add_kernelPKfS0_Pfi,@function
        .size           _Z10add_kernelPKfS0_Pfi,(.L_x_108 - _Z10add_kernelPKfS0_Pfi)
        .other          _Z10add_kernelPKfS0_Pfi,@"STO_CUDA_ENTRY STV_DEFAULT"
_Z10add_kernelPKfS0_Pfi:
.text._Z10add_kernelPKfS0_Pfi:
        /* <DEDUP_REMOVED lines=17> */
[----:B----4-:R-:W-:-:S05]  /*0110*/  FADD R9, R2, R5 ;  /* 0x0000000502097221 */ /* 0x010fca0000000000 */
[----:B------:R-:W-:Y:S01]  /*0120*/  STG.E desc[UR4][R6.64], R9 ;  /* 0x0000000906007986 */ /* 0x000fe2000c101904 */
[----:B------:R-:W-:Y:S05]  /*0130*/  EXIT ;  /* 0x000000000000794d */ /* 0x000fea0003800000 */
.L_x_94:
        /* <DEDUP_REMOVED lines=12> */
.L_x_108:


//--------------------- .text._Z17vector_add_kernelPKfS0_Pfi --------------------------
	.section	.text._Z17vector_add_kernelPKfS0_Pfi,"ax",@progbits
	.align	128
        .global         _Z17vector_add_kernelPKfS0_Pfi
        .type           _Z17vector_add_kernelPKfS0_Pfi,@function
        .size           _Z17vector_add_kernelPKfS0_Pfi,(.L_x_109 - _Z17vector_add_kernelPKfS0_Pfi)
        .other          _Z17vector_add_kernelPKfS0_Pfi,@"STO_CUDA_ENTRY STV_DEFAULT"
_Z17vector_add_kernelPKfS0_Pfi:
.text._Z17vector_add_kernelPKfS0_Pfi:
        /* <DEDUP_REMOVED lines=20> */
.L_x_95:
        /* <DEDUP_REMOVED lines=12> */
.L_x_109:


//--------------------- .nv.shared._Z19matmul_tiled_kernelPKfS0_Pfiii --------------------------
	.section	.nv.shared._Z19matmul_tiled_kernelPKfS0_Pfiii,"aw",@nobits
	.sectionflags	@""
	.align	4
.nv.shared._Z19matmul_tiled_kernelPKfS0_Pfiii:
	.zero		9216


//--------------------- .nv.shared.reserved.0     --------------------------
	.section	.nv.shared.reserved.0,"aw",@nobits
	.weak		__nv_reservedSMEM_offset_0_alias
	.size		__nv_reservedSMEM_offset_0_alias, 0, 64
	.other		__nv_reservedSMEM_offset_0_alias,@"STO_CUDA_RESERVED_SHARED STV_DEFAULT"
__nv_reservedSMEM_offset_0_alias:
	.zero		0
	.zero		64


//--------------------- .nv.constant0._Z19matmul_tiled_kernelPKfS0_Pfiii --------------------------
	.section	.nv.constant0._Z19matmul_tiled_kernelPKfS0_Pfiii,"a",@progbits
	.sectionflags	@""
	.align	4
.nv.constant0._Z19matmul_tiled_kernelPKfS0_Pfiii:
	.zero		932


//--------------------- .nv.constant0._Z19matmul_naive_kernelPKfS0_Pfiii --------------------------
	.section	.nv.constant0._Z19matmul_naive_kernelPKfS0_Pfiii,"a",@progbits
	.sectionflags	@""
	.align	4
.nv.constant0._Z19matmul_naive_kernelPKfS0_Pfiii:
	.zero		932


//--------------------- .nv.constant0._Z20fused_softmax_kernelPfii --------------------------
	.section	.nv.constant0._Z20fused_softmax_kernelPfii,"a",@progbits
	.sectionflags	@""
	.align	4
.nv.constant0._Z20fused_softmax_kernelPfii:
	.zero		912


//--------------------- .nv.constant0._Z10div_kernelPfPKfii --------------------------
	.section	.nv.constant0._Z10div_kernelPfPKfii,"a",@progbits
	.sectionflags	@""
	.align	4
.nv.constant0._Z10div_kernelPfPKfii:
	.zero		920


//--------------------- .nv.constant0._Z14row_sum_kernelPKfPfii --------------------------
	.section	.nv.constant0._Z14row_sum_kernelPKfPfii,"a",@progbits
	.sectionflags	@""
	.align	4
.nv.constant0._Z14row_sum_kernelPKfPfii:
	.zero		920


//--------------------- .nv.constant0._Z14sub_exp_kernelPKfS0_Pfii --------------------------
	.section	.nv.constant0._Z14sub_exp_kernelPKfS0_Pfii,"a",@progbits
	.sectionflags	@""
	.align	4
.nv.constant0._Z14sub_exp_kernelPKfS0_Pfii:
	.zero		928


//--------------------- .nv.constant0._Z14row_max_kernelPKfPfii --------------------------
	.section	.nv.constant0._Z14row_max_kernelPKfPfii,"a",@progbits
	.sectionflags	@""
	.align	4
.nv.constant0._Z14row_max_kernelPKfPfii:
	.zero		920


//--------------------- .nv.constant0._Z25fused_add_mul_relu_kernelPKfS0_S0_Pfi --------------------------
	.section	.nv.constant0._Z25fused_add_mul_relu_kernelPKfS0_S0_Pfi,"a",@progbits
	.sectionflags	@""
	.align	4
.nv.constant0._Z25fused_add_mul_relu_kernelPKfS0_S0_Pfi:
	.zero		932


//--------------------- .nv.constant0._Z11relu_kernelPKfPfi --------------------------
	.section	.nv.constant0._Z11relu_kernelPKfPfi,"a",@progbits
	.sectionflags	@""
	.align	4
.nv.constant0._Z11relu_kernelPKfPfi:
	.zero		916


//--------------------- .nv.constant0._Z10mul_kernelPKfS0_Pfi --------------------------
	.section	.nv.constant0._Z10mul_kernelPKfS0_Pfi,"a",@progbits
	.sectionflags	@""
	.align	4
.nv.constant0._Z10mul_kernelPKfS0_Pfi:
	.zero		924


//--------------------- .nv.constant0._Z10add_kernelPKfS0_Pfi --------------------------
	.section	.nv.constant0._Z10add_kernelPKfS0_Pfi,"a",@progbits
	.sectionflags	@""
	.align	4
.nv.constant0._Z10add_kernelPKfS0_Pfi:
	.zero		924


//--------------------- .nv.constant0._Z17vector_add_kernelPKfS0_Pfi --------------------------
	.section	.nv.constant0._Z17vector_add_kernelPKfS0_Pfi,"a",@progbits
	.sectionflags	@""
	.align	4
.nv.constant0._Z17vector_add_kernelPKfS0_Pfi:
	.zero		924


//--------------------- SYMBOLS --------------------------

	.type		.nv.reservedSmem.offset0,@object
	.size		.nv.reservedSmem.offset0,0x4
	.type		.nv.reservedSmem.cap,@object
	.size		.nv.reservedSmem.cap,0x4
